	.target	sm_90a

	.elftype	@"ET_EXEC"


//--------------------- .note.nv.tkinfo           --------------------------
	.section	.note.nv.tkinfo,"",@"SHT_NOTE"
	.sectionflags	@"SHF_NOTE_NV_TKINFO"
	.tkinfo
        /*0018*/ 	.word	0x00000002
        /*0030*/ 	.string	""
        /*0030*/ 	.string	"ptxas"
        /*0030*/ 	.string	"Cuda compilation tools, release 13.0, V13.0.88"
        /*0030*/ 	.string	"Build cuda_13.0.r13.0/compiler.36424714_0"
        /*0030*/ 	.string	"-arch sm_90a -m 64 "



//--------------------- .note.nv.cuinfo           --------------------------
	.section	.note.nv.cuinfo,"",@"SHT_NOTE"
	.sectionflags	@"SHF_NOTE_NV_CUINFO"
        /*0018*/ 	.short	0x0002
        /*001a*/ 	.short	0x005a
        /*001c*/ 	.short	0x0082
	.zero		2


//--------------------- .nv.info                  --------------------------
	.section	.nv.info,"",@"SHT_CUDA_INFO"
	.align	4


	//----- nvinfo : EIATTR_REGCOUNT
	.align		4
        /*0000*/ 	.byte	0x04, 0x2f
        /*0002*/ 	.short	(.L_15 - .L_14)
	.align		4
.L_14:
        /*0004*/ 	.word	index@(_ZN7cutlass13device_kernelINS_4gemm6kernel13GemmUniversalIN4cute5tupleIJiiiiEEENS1_10collective13CollectiveMmaINS1_34MainloopSm90TmaGmmaWarpSpecializedILi3ENS5_IJNS4_1CILi2EEESB_NSA_ILi1EEEEEENS1_35KernelTmaWarpSpecializedCooperativeEEENS5_IJNSA_ILi128EEESG_NSA_ILi64EEEEEENS_10tfloat32_tENS5_IJlSC_lEEESJ_SK_NS4_8TiledMMAINS4_8MMA_AtomIJNS4_4SM904GMMA30MMA_64x128x8_F32TF32TF32_SS_TNILNSO_7ScaleInE1ELSQ_1EEEEEENS4_6LayoutINS5_IJSB_SC_SC_EEENS5_IJSC_NSA_ILi0EEESV_EEEEENS5_IJNS4_10UnderscoreESY_SY_EEEEENS4_23SM90_TMA_LOAD_MULTICASTENS4_14ComposedLayoutINS4_7SwizzleILi3ELi4ELi3EEENS4_18smem_ptr_flag_bitsILi32EEENST_INS5_IJNSA_ILi8EEENSA_ILi32EEEEEENS5_IJS18_SC_EEEEEEEvNS4_8identityES11_S1C_vS1D_EENS_8epilogue10collective6detail29Sm90TmaWarpSpecializedAdapterINS1G_15DefaultEpilogueISJ_SK_SK_NS1F_6thread17LinearCombinationISJ_Li1EffLNS1K_9ScaleType4KindE0ELNS_15FloatRoundStyleE2ESJ_EENS1_15EpilogueDefaultEEEEEvvEEEEvNT_6ParamsE)
        /*0008*/ 	.word	0x000000a8


	//----- nvinfo : EIATTR_FRAME_SIZE
	.align		4
.L_15:
        /*000c*/ 	.byte	0x04, 0x11
        /*000e*/ 	.short	(.L_17 - .L_16)
	.align		4
.L_16:
        /*0010*/ 	.word	index@(_ZN7cutlass13device_kernelINS_4gemm6kernel13GemmUniversalIN4cute5tupleIJiiiiEEENS1_10collective13CollectiveMmaINS1_34MainloopSm90TmaGmmaWarpSpecializedILi3ENS5_IJNS4_1CILi2EEESB_NSA_ILi1EEEEEENS1_35KernelTmaWarpSpecializedCooperativeEEENS5_IJNSA_ILi128EEESG_NSA_ILi64EEEEEENS_10tfloat32_tENS5_IJlSC_lEEESJ_SK_NS4_8TiledMMAINS4_8MMA_AtomIJNS4_4SM904GMMA30MMA_64x128x8_F32TF32TF32_SS_TNILNSO_7ScaleInE1ELSQ_1EEEEEENS4_6LayoutINS5_IJSB_SC_SC_EEENS5_IJSC_NSA_ILi0EEESV_EEEEENS5_IJNS4_10UnderscoreESY_SY_EEEEENS4_23SM90_TMA_LOAD_MULTICASTENS4_14ComposedLayoutINS4_7SwizzleILi3ELi4ELi3EEENS4_18smem_ptr_flag_bitsILi32EEENST_INS5_IJNSA_ILi8EEENSA_ILi32EEEEEENS5_IJS18_SC_EEEEEEEvNS4_8identityES11_S1C_vS1D_EENS_8epilogue10collective6detail29Sm90TmaWarpSpecializedAdapterINS1G_15DefaultEpilogueISJ_SK_SK_NS1F_6thread17LinearCombinationISJ_Li1EffLNS1K_9ScaleType4KindE0ELNS_15FloatRoundStyleE2ESJ_EENS1_15EpilogueDefaultEEEEEvvEEEEvNT_6ParamsE)
        /*0014*/ 	.word	0x00000000


	//----- nvinfo : EIATTR_MIN_STACK_SIZE
	.align		4
.L_17:
        /*0018*/ 	.byte	0x04, 0x12
        /*001a*/ 	.short	(.L_19 - .L_18)
	.align		4
.L_18:
        /*001c*/ 	.word	index@(_ZN7cutlass13device_kernelINS_4gemm6kernel13GemmUniversalIN4cute5tupleIJiiiiEEENS1_10collective13CollectiveMmaINS1_34MainloopSm90TmaGmmaWarpSpecializedILi3ENS5_IJNS4_1CILi2EEESB_NSA_ILi1EEEEEENS1_35KernelTmaWarpSpecializedCooperativeEEENS5_IJNSA_ILi128EEESG_NSA_ILi64EEEEEENS_10tfloat32_tENS5_IJlSC_lEEESJ_SK_NS4_8TiledMMAINS4_8MMA_AtomIJNS4_4SM904GMMA30MMA_64x128x8_F32TF32TF32_SS_TNILNSO_7ScaleInE1ELSQ_1EEEEEENS4_6LayoutINS5_IJSB_SC_SC_EEENS5_IJSC_NSA_ILi0EEESV_EEEEENS5_IJNS4_10UnderscoreESY_SY_EEEEENS4_23SM90_TMA_LOAD_MULTICASTENS4_14ComposedLayoutINS4_7SwizzleILi3ELi4ELi3EEENS4_18smem_ptr_flag_bitsILi32EEENST_INS5_IJNSA_ILi8EEENSA_ILi32EEEEEENS5_IJS18_SC_EEEEEEEvNS4_8identityES11_S1C_vS1D_EENS_8epilogue10collective6detail29Sm90TmaWarpSpecializedAdapterINS1G_15DefaultEpilogueISJ_SK_SK_NS1F_6thread17LinearCombinationISJ_Li1EffLNS1K_9ScaleType4KindE0ELNS_15FloatRoundStyleE2ESJ_EENS1_15EpilogueDefaultEEEEEvvEEEEvNT_6ParamsE)
        /*0020*/ 	.word	0x00000000
.L_19:


//--------------------- .nv.compat                --------------------------
	.section	.nv.compat,"",@"SHT_CUDA_COMPAT_INFO"
	.align	4
        /*0000*/ 	.byte	0x02, 0x09, 0x01, 0x00, 0x02, 0x02, 0x04, 0x00, 0x02, 0x05, 0x05, 0x00, 0x03, 0x07, 0x01, 0x01
        /*0010*/ 	.byte	0x02, 0x03, 0x01, 0x00, 0x02, 0x06, 0x01, 0x00, 0x04, 0x0b, 0x08, 0x00, 0x00, 0x00, 0x00, 0x00
        /*0020*/ 	.byte	0x00, 0x00, 0x00, 0x00


//--------------------- .nv.info._ZN7cutlass13device_kernelINS_4gemm6kernel13GemmUniversalIN4cute5tupleIJiiiiEEENS1_10collective13CollectiveMmaINS1_34MainloopSm90TmaGmmaWarpSpecializedILi3ENS5_IJNS4_1CILi2EEESB_NSA_ILi1EEEEEENS1_35KernelTmaWarpSpecializedCooperativeEEENS5_IJNSA_ILi128EEESG_NSA_ILi64EEEEEENS_10tfloat32_tENS5_IJlSC_lEEESJ_SK_NS4_8TiledMMAINS4_8MMA_AtomIJNS4_4SM904GMMA30MMA_64x128x8_F32TF32TF32_SS_TNILNSO_7ScaleInE1ELSQ_1EEEEEENS4_6LayoutINS5_IJSB_SC_SC_EEENS5_IJSC_NSA_ILi0EEESV_EEEEENS5_IJNS4_10UnderscoreESY_SY_EEEEENS4_23SM90_TMA_LOAD_MULTICASTENS4_14ComposedLayoutINS4_7SwizzleILi3ELi4ELi3EEENS4_18smem_ptr_flag_bitsILi32EEENST_INS5_IJNSA_ILi8EEENSA_ILi32EEEEEENS5_IJS18_SC_EEEEEEEvNS4_8identityES11_S1C_vS1D_EENS_8epilogue10collective6detail29Sm90TmaWarpSpecializedAdapterINS1G_15DefaultEpilogueISJ_SK_SK_NS1F_6thread17LinearCombinationISJ_Li1EffLNS1K_9ScaleType4KindE0ELNS_15FloatRoundStyleE2ESJ_EENS1_15EpilogueDefaultEEEEEvvEEEEvNT_6ParamsE --------------------------
	.section	.nv.info._ZN7cutlass13device_kernelINS_4gemm6kernel13GemmUniversalIN4cute5tupleIJiiiiEEENS1_10collective13CollectiveMmaINS1_34MainloopSm90TmaGmmaWarpSpecializedILi3ENS5_IJNS4_1CILi2EEESB_NSA_ILi1EEEEEENS1_35KernelTmaWarpSpecializedCooperativeEEENS5_IJNSA_ILi128EEESG_NSA_ILi64EEEEEENS_10tfloat32_tENS5_IJlSC_lEEESJ_SK_NS4_8TiledMMAINS4_8MMA_AtomIJNS4_4SM904GMMA30MMA_64x128x8_F32TF32TF32_SS_TNILNSO_7ScaleInE1ELSQ_1EEEEEENS4_6LayoutINS5_IJSB_SC_SC_EEENS5_IJSC_NSA_ILi0EEESV_EEEEENS5_IJNS4_10UnderscoreESY_SY_EEEEENS4_23SM90_TMA_LOAD_MULTICASTENS4_14ComposedLayoutINS4_7SwizzleILi3ELi4ELi3EEENS4_18smem_ptr_flag_bitsILi32EEENST_INS5_IJNSA_ILi8EEENSA_ILi32EEEEEENS5_IJS18_SC_EEEEEEEvNS4_8identityES11_S1C_vS1D_EENS_8epilogue10collective6detail29Sm90TmaWarpSpecializedAdapterINS1G_15DefaultEpilogueISJ_SK_SK_NS1F_6thread17LinearCombinationISJ_Li1EffLNS1K_9ScaleType4KindE0ELNS_15FloatRoundStyleE2ESJ_EENS1_15EpilogueDefaultEEEEEvvEEEEvNT_6ParamsE,"",@"SHT_CUDA_INFO"
	.sectionflags	@""
	.align	4


	//----- nvinfo : EIATTR_CUDA_API_VERSION
	.align		4
        /*0000*/ 	.byte	0x04, 0x37
        /*0002*/ 	.short	(.L_21 - .L_20)
.L_20:
        /*0004*/ 	.word	0x00000082


	//----- nvinfo : EIATTR_KPARAM_INFO
	.align		4
.L_21:
        /*0008*/ 	.byte	0x04, 0x17
        /*000a*/ 	.short	(.L_23 - .L_22)
.L_22:
        /*000c*/ 	.word	0x00000000
        /*0010*/ 	.short	0x0000
        /*0012*/ 	.short	0x0070
        /*0014*/ 	.byte	0x00, 0xf0, 0x01, 0x10


	//----- nvinfo : EIATTR_SPARSE_MMA_MASK
	.align		4
.L_23:
        /*0018*/ 	.byte	0x03, 0x50
        /*001a*/ 	.short	0x0000


	//----- nvinfo : EIATTR_MAXREG_COUNT
	.align		4
        /*001c*/ 	.byte	0x03, 0x1b
        /*001e*/ 	.short	0x00a8


	//----- nvinfo : EIATTR_NUM_BARRIERS
	.align		4
        /*0020*/ 	.byte	0x02, 0x4c
        /*0022*/ 	.byte	0x01
	.zero		1


	//----- nvinfo : EIATTR_EXTERNS
	.align		4
        /*0024*/ 	.byte	0x04, 0x0f
        /*0026*/ 	.short	(.L_25 - .L_24)


	//   ....[0]....
	.align		4
.L_24:
        /*0028*/ 	.word	index@(__assertfail)


	//----- nvinfo : EIATTR_MERCURY_ISA_VERSION
	.align		4
.L_25:
        /*002c*/ 	.byte	0x03, 0x5f
        /*002e*/ 	.short	0x0101


	//----- nvinfo : EIATTR_INT_WARP_WIDE_INSTR_OFFSETS
	.align		4
        /*0030*/ 	.byte	0x04, 0x31
        /*0032*/ 	.short	(.L_27 - .L_26)


	//   ....[0]....
.L_26:
        /*0034*/ 	.word	0x00000460


	//   ....[1]....
        /*0038*/ 	.word	0x00000490


	//   ....[2]....
        /*003c*/ 	.word	0x00000630


	//   ....[3]....
        /*0040*/ 	.word	0x00002260


	//----- nvinfo : EIATTR_COOP_GROUP_MASK_REGIDS
	.align		4
.L_27:
        /*0044*/ 	.byte	0x04, 0x29
        /*0046*/ 	.short	(.L_29 - .L_28)


	//   ....[0]....
.L_28:
        /*0048*/ 	.word	0xffffffff


	//   ....[1]....
        /*004c*/ 	.word	0xffffffff


	//   ....[2]....
        /*0050*/ 	.word	0xffffffff


	//   ....[3]....
        /*0054*/ 	.word	0xffffffff


	//   ....[4]....
        /*0058*/ 	.word	0xffffffff


	//   ....[5]....
        /*005c*/ 	.word	0xffffffff


	//----- nvinfo : EIATTR_COOP_GROUP_INSTR_OFFSETS
	.align		4
.L_29:
        /*0060*/ 	.byte	0x04, 0x28
        /*0062*/ 	.short	(.L_31 - .L_30)


	//   ....[0]....
.L_30:
        /*0064*/ 	.word	0x00000060


	//   ....[1]....
        /*0068*/ 	.word	0x00000070


	//   ....[2]....
        /*006c*/ 	.word	0x00000130


	//   ....[3]....
        /*0070*/ 	.word	0x000002b0


	//   ....[4]....
        /*0074*/ 	.word	0x000007e0


	//   ....[5]....
        /*0078*/ 	.word	0x00001460


	//----- nvinfo : EIATTR_REG_RECONFIG
	.align		4
.L_31:
        /*007c*/ 	.byte	0x01, 0x54
	.zero		2


	//----- nvinfo : EIATTR_SYSCALL_OFFSETS
	.align		4
        /*0080*/ 	.byte	0x04, 0x46
        /*0082*/ 	.short	(.L_33 - .L_32)


	//   ....[0]....
.L_32:
        /*0084*/ 	.word	0x00001650


	//----- nvinfo : EIATTR_MBARRIER_INSTR_OFFSETS
	.align		4
.L_33:
        /*0088*/ 	.byte	0x04, 0x39
        /*008a*/ 	.short	(.L_35 - .L_34)


	//   ....[0]....
.L_34:
        /*008c*/ 	.word	0x00000230
        /*0090*/ 	.word	0x000000ff
        /*0094*/ 	.word	0x00000000
        /*0098*/ 	.short	0x0100
        /*009a*/ 	.byte	0x08
	.zero		1


	//   ....[1]....
        /*009c*/ 	.word	0x00000240
        /*00a0*/ 	.word	0x000000ff
        /*00a4*/ 	.word	0x00000018
        /*00a8*/ 	.short	0x0100
        /*00aa*/ 	.byte	0x08
	.zero		1


	//   ....[2]....
        /*00ac*/ 	.word	0x00000250
        /*00b0*/ 	.word	0x000000ff
        /*00b4*/ 	.word	0x00000008
        /*00b8*/ 	.short	0x0100
        /*00ba*/ 	.byte	0x08
	.zero		1


	//   ....[3]....
        /*00bc*/ 	.word	0x00000260
        /*00c0*/ 	.word	0x000000ff
        /*00c4*/ 	.word	0x00000020
        /*00c8*/ 	.short	0x0100
        /*00ca*/ 	.byte	0x08
	.zero		1


	//   ....[4]....
        /*00cc*/ 	.word	0x00000270
        /*00d0*/ 	.word	0x000000ff
        /*00d4*/ 	.word	0x00000010
        /*00d8*/ 	.short	0x0100
        /*00da*/ 	.byte	0x08
	.zero		1


	//   ....[5]....
        /*00dc*/ 	.word	0x00000280
        /*00e0*/ 	.word	0x000000ff
        /*00e4*/ 	.word	0x00000028
        /*00e8*/ 	.short	0x0100
        /*00ea*/ 	.byte	0x08
	.zero		1


	//   ....[6]....
        /*00ec*/ 	.word	0x000006c0
        /*00f0*/ 	.word	0x000000ff
        /*00f4*/ 	.word	0x00000040
        /*00f8*/ 	.short	0x0100
        /*00fa*/ 	.byte	0x06
	.zero		1


	//   ....[7]....
        /*00fc*/ 	.word	0x00000760
        /*0100*/ 	.word	0x000000ff
        /*0104*/ 	.word	0x00000048
        /*0108*/ 	.short	0x0100
        /*010a*/ 	.byte	0x06
	.zero		1


	//   ....[8]....
        /*010c*/ 	.word	0x00001710
        /*0110*/ 	.word	0x00000003
        /*0114*/ 	.word	0x00000000
        /*0118*/ 	.short	0x010a
        /*011a*/ 	.byte	0x3f
	.zero		1


	//   ....[9]....
        /*011c*/ 	.word	0x00001770
        /*0120*/ 	.word	0x00000003
        /*0124*/ 	.word	0x00000000
        /*0128*/ 	.short	0x010a
        /*012a*/ 	.byte	0x3f
	.zero		1


	//   ....[10]....
        /*012c*/ 	.word	0x00001cb0
        /*0130*/ 	.word	0x00000005
        /*0134*/ 	.word	0x00000000
        /*0138*/ 	.short	0x010a
        /*013a*/ 	.byte	0x3f
	.zero		1


	//   ....[11]....
        /*013c*/ 	.word	0x00001cf0
        /*0140*/ 	.word	0x00000005
        /*0144*/ 	.word	0x00000000
        /*0148*/ 	.short	0x010a
        /*014a*/ 	.byte	0x3f
	.zero		1


	//   ....[12]....
        /*014c*/ 	.word	0x00002110
        /*0150*/ 	.word	0x00000004
        /*0154*/ 	.word	0x00000000
        /*0158*/ 	.short	0x0101
        /*015a*/ 	.byte	0x3f
	.zero		1


	//   ....[13]....
        /*015c*/ 	.word	0x00002300
        /*0160*/ 	.word	0x00000000
        /*0164*/ 	.word	0x00000000
        /*0168*/ 	.short	0x0101
        /*016a*/ 	.byte	0x3f
	.zero		1


	//   ....[14]....
        /*016c*/ 	.word	0x000074c0
        /*0170*/ 	.word	0x00000015
        /*0174*/ 	.word	0x00000018
        /*0178*/ 	.short	0x010a
        /*017a*/ 	.byte	0x3f
	.zero		1


	//   ....[15]....
        /*017c*/ 	.word	0x00007940
        /*0180*/ 	.word	0x00000006
        /*0184*/ 	.word	0x00000048
        /*0188*/ 	.short	0x0101
        /*018a*/ 	.byte	0x3f
	.zero		1


	//   ....[16]....
        /*018c*/ 	.word	0x00008070
        /*0190*/ 	.word	0x00000007
        /*0194*/ 	.word	0x00000000
        /*0198*/ 	.short	0x010a
        /*019a*/ 	.byte	0x3f
	.zero		1


	//   ....[17]....
        /*019c*/ 	.word	0x000080f0
        /*01a0*/ 	.word	0x00000006
        /*01a4*/ 	.word	0x00000000
        /*01a8*/ 	.short	0x010a
        /*01aa*/ 	.byte	0x3f
	.zero		1


	//   ....[18]....
        /*01ac*/ 	.word	0x00008180
        /*01b0*/ 	.word	0x00000003
        /*01b4*/ 	.word	0x00000000
        /*01b8*/ 	.short	0x010a
        /*01ba*/ 	.byte	0x3f
	.zero		1


	//   ....[19]....
        /*01bc*/ 	.word	0x000081e0
        /*01c0*/ 	.word	0x00000003
        /*01c4*/ 	.word	0x00000000
        /*01c8*/ 	.short	0x010a
        /*01ca*/ 	.byte	0x3f
	.zero		1


	//   ....[20]....
        /*01cc*/ 	.word	0x00008230
        /*01d0*/ 	.word	0x00000005
        /*01d4*/ 	.word	0x00000000
        /*01d8*/ 	.short	0x010a
        /*01da*/ 	.byte	0x3f
	.zero		1


	//   ....[21]....
        /*01dc*/ 	.word	0x00008300
        /*01e0*/ 	.word	0x00000015
        /*01e4*/ 	.word	0x00000018
        /*01e8*/ 	.short	0x010a
        /*01ea*/ 	.byte	0x3f
	.zero		1


	//   ....[22]....
        /*01ec*/ 	.word	0x000083d0
        /*01f0*/ 	.word	0x00000007
        /*01f4*/ 	.word	0x00000000
        /*01f8*/ 	.short	0x010a
        /*01fa*/ 	.byte	0x3f
	.zero		1


	//   ....[23]....
        /*01fc*/ 	.word	0x00008420
        /*0200*/ 	.word	0x00000006
        /*0204*/ 	.word	0x00000000
        /*0208*/ 	.short	0x010a
        /*020a*/ 	.byte	0x3f
	.zero		1


	//----- nvinfo : EIATTR_NUM_MBARRIERS
	.align		4
.L_35:
        /*020c*/ 	.byte	0x03, 0x38
        /*020e*/ 	.short	0x0008


	//----- nvinfo : EIATTR_EXIT_INSTR_OFFSETS
	.align		4
        /*0210*/ 	.byte	0x04, 0x1c
        /*0212*/ 	.short	(.L_37 - .L_36)


	//   ....[0]....
.L_36:
        /*0214*/ 	.word	0x000009b0


	//   ....[1]....
        /*0218*/ 	.word	0x000011c0


	//   ....[2]....
        /*021c*/ 	.word	0x00006b80


	//   ....[3]....
        /*0220*/ 	.word	0x000070e0


	//   ....[4]....
        /*0224*/ 	.word	0x000081d0


	//----- nvinfo : EIATTR_MAX_THREADS
	.align		4
.L_37:
        /*0228*/ 	.byte	0x04, 0x05
        /*022a*/ 	.short	(.L_39 - .L_38)
.L_38:
        /*022c*/ 	.word	0x00000180
        /*0230*/ 	.word	0x00000001
        /*0234*/ 	.word	0x00000001


	//----- nvinfo : EIATTR_CRS_STACK_SIZE
	.align		4
.L_39:
        /*0238*/ 	.byte	0x04, 0x1e
        /*023a*/ 	.short	(.L_41 - .L_40)
.L_40:
        /*023c*/ 	.word	0x00000000


	//----- nvinfo : EIATTR_CBANK_PARAM_SIZE
	.align		4
.L_41:
        /*0240*/ 	.byte	0x03, 0x19
        /*0242*/ 	.short	0x0470


	//----- nvinfo : EIATTR_PARAM_CBANK
	.align		4
        /*0244*/ 	.byte	0x04, 0x0a
        /*0246*/ 	.short	(.L_43 - .L_42)
	.align		4
.L_42:
        /*0248*/ 	.word	index@(.nv.constant0._ZN7cutlass13device_kernelINS_4gemm6kernel13GemmUniversalIN4cute5tupleIJiiiiEEENS1_10collective13CollectiveMmaINS1_34MainloopSm90TmaGmmaWarpSpecializedILi3ENS5_IJNS4_1CILi2EEESB_NSA_ILi1EEEEEENS1_35KernelTmaWarpSpecializedCooperativeEEENS5_IJNSA_ILi128EEESG_NSA_ILi64EEEEEENS_10tfloat32_tENS5_IJlSC_lEEESJ_SK_NS4_8TiledMMAINS4_8MMA_AtomIJNS4_4SM904GMMA30MMA_64x128x8_F32TF32TF32_SS_TNILNSO_7ScaleInE1ELSQ_1EEEEEENS4_6LayoutINS5_IJSB_SC_SC_EEENS5_IJSC_NSA_ILi0EEESV_EEEEENS5_IJNS4_10UnderscoreESY_SY_EEEEENS4_23SM90_TMA_LOAD_MULTICASTENS4_14ComposedLayoutINS4_7SwizzleILi3ELi4ELi3EEENS4_18smem_ptr_flag_bitsILi32EEENST_INS5_IJNSA_ILi8EEENSA_ILi32EEEEEENS5_IJS18_SC_EEEEEEEvNS4_8identityES11_S1C_vS1D_EENS_8epilogue10collective6detail29Sm90TmaWarpSpecializedAdapterINS1G_15DefaultEpilogueISJ_SK_SK_NS1F_6thread17LinearCombinationISJ_Li1EffLNS1K_9ScaleType4KindE0ELNS_15FloatRoundStyleE2ESJ_EENS1_15EpilogueDefaultEEEEEvvEEEEvNT_6ParamsE)
        /*024c*/ 	.short	0x0210
        /*024e*/ 	.short	0x0470


	//----- nvinfo : EIATTR_SW_WAR
	.align		4
.L_43:
        /*0250*/ 	.byte	0x04, 0x36
        /*0252*/ 	.short	(.L_45 - .L_44)
.L_44:
        /*0254*/ 	.word	0x00000008
.L_45:


//--------------------- .nv.callgraph             --------------------------
	.section	.nv.callgraph,"",@"SHT_CUDA_CALLGRAPH"
	.align	4
	.sectionentsize	8
	.align		4
        /*0000*/ 	.word	0x00000000
	.align		4
        /*0004*/ 	.word	0xffffffff
	.align		4
        /*0008*/ 	.word	index@(_ZN7cutlass13device_kernelINS_4gemm6kernel13GemmUniversalIN4cute5tupleIJiiiiEEENS1_10collective13CollectiveMmaINS1_34MainloopSm90TmaGmmaWarpSpecializedILi3ENS5_IJNS4_1CILi2EEESB_NSA_ILi1EEEEEENS1_35KernelTmaWarpSpecializedCooperativeEEENS5_IJNSA_ILi128EEESG_NSA_ILi64EEEEEENS_10tfloat32_tENS5_IJlSC_lEEESJ_SK_NS4_8TiledMMAINS4_8MMA_AtomIJNS4_4SM904GMMA30MMA_64x128x8_F32TF32TF32_SS_TNILNSO_7ScaleInE1ELSQ_1EEEEEENS4_6LayoutINS5_IJSB_SC_SC_EEENS5_IJSC_NSA_ILi0EEESV_EEEEENS5_IJNS4_10UnderscoreESY_SY_EEEEENS4_23SM90_TMA_LOAD_MULTICASTENS4_14ComposedLayoutINS4_7SwizzleILi3ELi4ELi3EEENS4_18smem_ptr_flag_bitsILi32EEENST_INS5_IJNSA_ILi8EEENSA_ILi32EEEEEENS5_IJS18_SC_EEEEEEEvNS4_8identityES11_S1C_vS1D_EENS_8epilogue10collective6detail29Sm90TmaWarpSpecializedAdapterINS1G_15DefaultEpilogueISJ_SK_SK_NS1F_6thread17LinearCombinationISJ_Li1EffLNS1K_9ScaleType4KindE0ELNS_15FloatRoundStyleE2ESJ_EENS1_15EpilogueDefaultEEEEEvvEEEEvNT_6ParamsE)
	.align		4
        /*000c*/ 	.word	index@(__assertfail)
	.align		4
        /*0010*/ 	.word	0x00000000
	.align		4
        /*0014*/ 	.word	0xfffffffe
	.align		4
        /*0018*/ 	.word	0x00000000
	.align		4
        /*001c*/ 	.word	0xfffffffd
	.align		4
        /*0020*/ 	.word	0x00000000
	.align		4
        /*0024*/ 	.word	0xfffffffc


//--------------------- .nv.constant4             --------------------------
	.section	.nv.constant4,"a",@progbits
	.align	8
	.align		8
.nv.constant4:
        /*0000*/ 	.dword	__assertfail
	.align		8
        /*0008*/ 	.dword	__unnamed_1
	.align		8
        /*0010*/ 	.dword	_ZN40_INTERNAL_4d0f2824_4_k_cu_1cd6b509_340584cuda3std3__45__cpo5beginE
	.align		8
        /*0018*/ 	.dword	_ZN40_INTERNAL_4d0f2824_4_k_cu_1cd6b509_340584cuda3std3__45__cpo3endE
	.align		8
        /*0020*/ 	.dword	_ZN40_INTERNAL_4d0f2824_4_k_cu_1cd6b509_340584cuda3std3__45__cpo6cbeginE
	.align		8
        /*0028*/ 	.dword	_ZN40_INTERNAL_4d0f2824_4_k_cu_1cd6b509_340584cuda3std3__45__cpo4cendE
	.align		8
        /*0030*/ 	.dword	_ZN40_INTERNAL_4d0f2824_4_k_cu_1cd6b509_340584cuda3std3__442_GLOBAL__N__4d0f2824_4_k_cu_1cd6b509_340586ignoreE
	.align		8
        /*0038*/ 	.dword	_ZN40_INTERNAL_4d0f2824_4_k_cu_1cd6b509_340584cuda3std3__419piecewise_constructE
	.align		8
        /*0040*/ 	.dword	_ZN40_INTERNAL_4d0f2824_4_k_cu_1cd6b509_340584cuda3std3__48in_placeE
	.align		8
        /*0048*/ 	.dword	_ZN40_INTERNAL_4d0f2824_4_k_cu_1cd6b509_340584cuda3std6ranges3__45__cpo4swapE
	.align		8
        /*0050*/ 	.dword	_ZN40_INTERNAL_4d0f2824_4_k_cu_1cd6b509_340584cuda3std6ranges3__45__cpo9iter_moveE
	.align		8
        /*0058*/ 	.dword	_ZN40_INTERNAL_4d0f2824_4_k_cu_1cd6b509_340584cute7productE
	.align		8
        /*0060*/ 	.dword	_ZN40_INTERNAL_4d0f2824_4_k_cu_1cd6b509_340584cute1_E
	.align		8
        /*0068*/ 	.dword	$str$22
	.align		8
        /*0070*/ 	.dword	$str$23


//--------------------- .text._ZN7cutlass13device_kernelINS_4gemm6kernel13GemmUniversalIN4cute5tupleIJiiiiEEENS1_10collective13CollectiveMmaINS1_34MainloopSm90TmaGmmaWarpSpecializedILi3ENS5_IJNS4_1CILi2EEESB_NSA_ILi1EEEEEENS1_35KernelTmaWarpSpecializedCooperativeEEENS5_IJNSA_ILi128EEESG_NSA_ILi64EEEEEENS_10tfloat32_tENS5_IJlSC_lEEESJ_SK_NS4_8TiledMMAINS4_8MMA_AtomIJNS4_4SM904GMMA30MMA_64x128x8_F32TF32TF32_SS_TNILNSO_7ScaleInE1ELSQ_1EEEEEENS4_6LayoutINS5_IJSB_SC_SC_EEENS5_IJSC_NSA_ILi0EEESV_EEEEENS5_IJNS4_10UnderscoreESY_SY_EEEEENS4_23SM90_TMA_LOAD_MULTICASTENS4_14ComposedLayoutINS4_7SwizzleILi3ELi4ELi3EEENS4_18smem_ptr_flag_bitsILi32EEENST_INS5_IJNSA_ILi8EEENSA_ILi32EEEEEENS5_IJS18_SC_EEEEEEEvNS4_8identityES11_S1C_vS1D_EENS_8epilogue10collective6detail29Sm90TmaWarpSpecializedAdapterINS1G_15DefaultEpilogueISJ_SK_SK_NS1F_6thread17LinearCombinationISJ_Li1EffLNS1K_9ScaleType4KindE0ELNS_15FloatRoundStyleE2ESJ_EENS1_15EpilogueDefaultEEEEEvvEEEEvNT_6ParamsE --------------------------
	.section	.text._ZN7cutlass13device_kernelINS_4gemm6kernel13GemmUniversalIN4cute5tupleIJiiiiEEENS1_10collective13CollectiveMmaINS1_34MainloopSm90TmaGmmaWarpSpecializedILi3ENS5_IJNS4_1CILi2EEESB_NSA_ILi1EEEEEENS1_35KernelTmaWarpSpecializedCooperativeEEENS5_IJNSA_ILi128EEESG_NSA_ILi64EEEEEENS_10tfloat32_tENS5_IJlSC_lEEESJ_SK_NS4_8TiledMMAINS4_8MMA_AtomIJNS4_4SM904GMMA30MMA_64x128x8_F32TF32TF32_SS_TNILNSO_7ScaleInE1ELSQ_1EEEEEENS4_6LayoutINS5_IJSB_SC_SC_EEENS5_IJSC_NSA_ILi0EEESV_EEEEENS5_IJNS4_10UnderscoreESY_SY_EEEEENS4_23SM90_TMA_LOAD_MULTICASTENS4_14ComposedLayoutINS4_7SwizzleILi3ELi4ELi3EEENS4_18smem_ptr_flag_bitsILi32EEENST_INS5_IJNSA_ILi8EEENSA_ILi32EEEEEENS5_IJS18_SC_EEEEEEEvNS4_8identityES11_S1C_vS1D_EENS_8epilogue10collective6detail29Sm90TmaWarpSpecializedAdapterINS1G_15DefaultEpilogueISJ_SK_SK_NS1F_6thread17LinearCombinationISJ_Li1EffLNS1K_9ScaleType4KindE0ELNS_15FloatRoundStyleE2ESJ_EENS1_15EpilogueDefaultEEEEEvvEEEEvNT_6ParamsE,"ax",@progbits
	.align	128
.text._ZN7cutlass13device_kernelINS_4gemm6kernel13GemmUniversalIN4cute5tupleIJiiiiEEENS1_10collective13CollectiveMmaINS1_34MainloopSm90TmaGmmaWarpSpecializedILi3ENS5_IJNS4_1CILi2EEESB_NSA_ILi1EEEEEENS1_35KernelTmaWarpSpecializedCooperativeEEENS5_IJNSA_ILi128EEESG_NSA_ILi64EEEEEENS_10tfloat32_tENS5_IJlSC_lEEESJ_SK_NS4_8TiledMMAINS4_8MMA_AtomIJNS4_4SM904GMMA30MMA_64x128x8_F32TF32TF32_SS_TNILNSO_7ScaleInE1ELSQ_1EEEEEENS4_6LayoutINS5_IJSB_SC_SC_EEENS5_IJSC_NSA_ILi0EEESV_EEEEENS5_IJNS4_10UnderscoreESY_SY_EEEEENS4_23SM90_TMA_LOAD_MULTICASTENS4_14ComposedLayoutINS4_7SwizzleILi3ELi4ELi3EEENS4_18smem_ptr_flag_bitsILi32EEENST_INS5_IJNSA_ILi8EEENSA_ILi32EEEEEENS5_IJS18_SC_EEEEEEEvNS4_8identityES11_S1C_vS1D_EENS_8epilogue10collective6detail29Sm90TmaWarpSpecializedAdapterINS1G_15DefaultEpilogueISJ_SK_SK_NS1F_6thread17LinearCombinationISJ_Li1EffLNS1K_9ScaleType4KindE0ELNS_15FloatRoundStyleE2ESJ_EENS1_15EpilogueDefaultEEEEEvvEEEEvNT_6ParamsE:
        .type           _ZN7cutlass13device_kernelINS_4gemm6kernel13GemmUniversalIN4cute5tupleIJiiiiEEENS1_10collective13CollectiveMmaINS1_34MainloopSm90TmaGmmaWarpSpecializedILi3ENS5_IJNS4_1CILi2EEESB_NSA_ILi1EEEEEENS1_35KernelTmaWarpSpecializedCooperativeEEENS5_IJNSA_ILi128EEESG_NSA_ILi64EEEEEENS_10tfloat32_tENS5_IJlSC_lEEESJ_SK_NS4_8TiledMMAINS4_8MMA_AtomIJNS4_4SM904GMMA30MMA_64x128x8_F32TF32TF32_SS_TNILNSO_7ScaleInE1ELSQ_1EEEEEENS4_6LayoutINS5_IJSB_SC_SC_EEENS5_IJSC_NSA_ILi0EEESV_EEEEENS5_IJNS4_10UnderscoreESY_SY_EEEEENS4_23SM90_TMA_LOAD_MULTICASTENS4_14ComposedLayoutINS4_7SwizzleILi3ELi4ELi3EEENS4_18smem_ptr_flag_bitsILi32EEENST_INS5_IJNSA_ILi8EEENSA_ILi32EEEEEENS5_IJS18_SC_EEEEEEEvNS4_8identityES11_S1C_vS1D_EENS_8epilogue10collective6detail29Sm90TmaWarpSpecializedAdapterINS1G_15DefaultEpilogueISJ_SK_SK_NS1F_6thread17LinearCombinationISJ_Li1EffLNS1K_9ScaleType4KindE0ELNS_15FloatRoundStyleE2ESJ_EENS1_15EpilogueDefaultEEEEEvvEEEEvNT_6ParamsE,@function
        .size           _ZN7cutlass13device_kernelINS_4gemm6kernel13GemmUniversalIN4cute5tupleIJiiiiEEENS1_10collective13CollectiveMmaINS1_34MainloopSm90TmaGmmaWarpSpecializedILi3ENS5_IJNS4_1CILi2EEESB_NSA_ILi1EEEEEENS1_35KernelTmaWarpSpecializedCooperativeEEENS5_IJNSA_ILi128EEESG_NSA_ILi64EEEEEENS_10tfloat32_tENS5_IJlSC_lEEESJ_SK_NS4_8TiledMMAINS4_8MMA_AtomIJNS4_4SM904GMMA30MMA_64x128x8_F32TF32TF32_SS_TNILNSO_7ScaleInE1ELSQ_1EEEEEENS4_6LayoutINS5_IJSB_SC_SC_EEENS5_IJSC_NSA_ILi0EEESV_EEEEENS5_IJNS4_10UnderscoreESY_SY_EEEEENS4_23SM90_TMA_LOAD_MULTICASTENS4_14ComposedLayoutINS4_7SwizzleILi3ELi4ELi3EEENS4_18smem_ptr_flag_bitsILi32EEENST_INS5_IJNSA_ILi8EEENSA_ILi32EEEEEENS5_IJS18_SC_EEEEEEEvNS4_8identityES11_S1C_vS1D_EENS_8epilogue10collective6detail29Sm90TmaWarpSpecializedAdapterINS1G_15DefaultEpilogueISJ_SK_SK_NS1F_6thread17LinearCombinationISJ_Li1EffLNS1K_9ScaleType4KindE0ELNS_15FloatRoundStyleE2ESJ_EENS1_15EpilogueDefaultEEEEEvvEEEEvNT_6ParamsE,(.L_x_195 - _ZN7cutlass13device_kernelINS_4gemm6kernel13GemmUniversalIN4cute5tupleIJiiiiEEENS1_10collective13CollectiveMmaINS1_34MainloopSm90TmaGmmaWarpSpecializedILi3ENS5_IJNS4_1CILi2EEESB_NSA_ILi1EEEEEENS1_35KernelTmaWarpSpecializedCooperativeEEENS5_IJNSA_ILi128EEESG_NSA_ILi64EEEEEENS_10tfloat32_tENS5_IJlSC_lEEESJ_SK_NS4_8TiledMMAINS4_8MMA_AtomIJNS4_4SM904GMMA30MMA_64x128x8_F32TF32TF32_SS_TNILNSO_7ScaleInE1ELSQ_1EEEEEENS4_6LayoutINS5_IJSB_SC_SC_EEENS5_IJSC_NSA_ILi0EEESV_EEEEENS5_IJNS4_10UnderscoreESY_SY_EEEEENS4_23SM90_TMA_LOAD_MULTICASTENS4_14ComposedLayoutINS4_7SwizzleILi3ELi4ELi3EEENS4_18smem_ptr_flag_bitsILi32EEENST_INS5_IJNSA_ILi8EEENSA_ILi32EEEEEENS5_IJS18_SC_EEEEEEEvNS4_8identityES11_S1C_vS1D_EENS_8epilogue10collective6detail29Sm90TmaWarpSpecializedAdapterINS1G_15DefaultEpilogueISJ_SK_SK_NS1F_6thread17LinearCombinationISJ_Li1EffLNS1K_9ScaleType4KindE0ELNS_15FloatRoundStyleE2ESJ_EENS1_15EpilogueDefaultEEEEEvvEEEEvNT_6ParamsE)
        .other          _ZN7cutlass13device_kernelINS_4gemm6kernel13GemmUniversalIN4cute5tupleIJiiiiEEENS1_10collective13CollectiveMmaINS1_34MainloopSm90TmaGmmaWarpSpecializedILi3ENS5_IJNS4_1CILi2EEESB_NSA_ILi1EEEEEENS1_35KernelTmaWarpSpecializedCooperativeEEENS5_IJNSA_ILi128EEESG_NSA_ILi64EEEEEENS_10tfloat32_tENS5_IJlSC_lEEESJ_SK_NS4_8TiledMMAINS4_8MMA_AtomIJNS4_4SM904GMMA30MMA_64x128x8_F32TF32TF32_SS_TNILNSO_7ScaleInE1ELSQ_1EEEEEENS4_6LayoutINS5_IJSB_SC_SC_EEENS5_IJSC_NSA_ILi0EEESV_EEEEENS5_IJNS4_10UnderscoreESY_SY_EEEEENS4_23SM90_TMA_LOAD_MULTICASTENS4_14ComposedLayoutINS4_7SwizzleILi3ELi4ELi3EEENS4_18smem_ptr_flag_bitsILi32EEENST_INS5_IJNSA_ILi8EEENSA_ILi32EEEEEENS5_IJS18_SC_EEEEEEEvNS4_8identityES11_S1C_vS1D_EENS_8epilogue10collective6detail29Sm90TmaWarpSpecializedAdapterINS1G_15DefaultEpilogueISJ_SK_SK_NS1F_6thread17LinearCombinationISJ_Li1EffLNS1K_9ScaleType4KindE0ELNS_15FloatRoundStyleE2ESJ_EENS1_15EpilogueDefaultEEEEEvvEEEEvNT_6ParamsE,@"STO_CUDA_ENTRY STV_DEFAULT"
_ZN7cutlass13device_kernelINS_4gemm6kernel13GemmUniversalIN4cute5tupleIJiiiiEEENS1_10collective13CollectiveMmaINS1_34MainloopSm90TmaGmmaWarpSpecializedILi3ENS5_IJNS4_1CILi2EEESB_NSA_ILi1EEEEEENS1_35KernelTmaWarpSpecializedCooperativeEEENS5_IJNSA_ILi128EEESG_NSA_ILi64EEEEEENS_10tfloat32_tENS5_IJlSC_lEEESJ_SK_NS4_8TiledMMAINS4_8MMA_AtomIJNS4_4SM904GMMA30MMA_64x128x8_F32TF32TF32_SS_TNILNSO_7ScaleInE1ELSQ_1EEEEEENS4_6LayoutINS5_IJSB_SC_SC_EEENS5_IJSC_NSA_ILi0EEESV_EEEEENS5_IJNS4_10UnderscoreESY_SY_EEEEENS4_23SM90_TMA_LOAD_MULTICASTENS4_14ComposedLayoutINS4_7SwizzleILi3ELi4ELi3EEENS4_18smem_ptr_flag_bitsILi32EEENST_INS5_IJNSA_ILi8EEENSA_ILi32EEEEEENS5_IJS18_SC_EEEEEEEvNS4_8identityES11_S1C_vS1D_EENS_8epilogue10collective6detail29Sm90TmaWarpSpecializedAdapterINS1G_15DefaultEpilogueISJ_SK_SK_NS1F_6thread17LinearCombinationISJ_Li1EffLNS1K_9ScaleType4KindE0ELNS_15FloatRoundStyleE2ESJ_EENS1_15EpilogueDefaultEEEEEvvEEEEvNT_6ParamsE:
[----:B------:R-:W0:Y:S01]  /*0000*/  LDC R1, c[0x0][0x28] ;  /* 0x00000a00ff017b82 */ /* 0x000e220000000800 */
[----:B------:R-:W1:Y:S01]  /*0010*/  S2R R95, SR_TID.X ;  /* 0x00000000005f7919 */ /* 0x000e620000002100 */
[----:B------:R-:W-:Y:S01]  /*0020*/  ELECT P0, URZ, PT ;  /* 0x00000000003f782f */ /* 0x000fe20003800000 */
[----:B------:R-:W-:Y:S01]  /*0030*/  BSSY B0, `(.L_x_0) ;  /* 0x000000f000007945 */ /* 0x000fe20003800000 */
[--C-:B-1----:R-:W-:Y:S02]  /*0040*/  SHF.R.U32.HI R0, RZ, 0x5, R95.reuse ;  /* 0x00000005ff007819 */ /* 0x102fe4000001165f */
[----:B------:R-:W-:-:S03]  /*0050*/  SHF.R.U32.HI R7, RZ, 0x7, R95 ;  /* 0x00000007ff077819 */ /* 0x000fc6000001165f */
[----:B------:R-:W1:Y:S04]  /*0060*/  SHFL.IDX PT, R3, R0, RZ, 0x1f ;  /* 0x00001fff00037589 */ /* 0x000e6800000e0000 */
[----:B------:R2:W3:Y:S01]  /*0070*/  SHFL.IDX PT, R2, R7, RZ, 0x1f ;  /* 0x00001fff07027589 */ /* 0x0004e200000e0000 */
[----:B-1----:R-:W-:-:S13]  /*0080*/  ISETP.NE.OR P0, PT, R3, RZ, !P0 ;  /* 0x000000ff0300720c */ /* 0x002fda0004705670 */
[----:B0-23--:R-:W-:Y:S05]  /*0090*/  @P0 BRA `(.L_x_1) ;  /* 0x0000000000200947 */ /* 0x00dfea0003800000 */
[----:B------:R-:W-:Y:S02]  /*00a0*/  ULDC.64 UR4, c[0x0][0x198] ;  /* 0x0000660000047ab9 */ /* 0x000fe40000000a00 */
[----:B------:R-:W-:Y:S02]  /*00b0*/  UIADD3 UR6, UP0, UR4, 0xf0, URZ ;  /* 0x000000f004067890 */ /* 0x000fe4000ff1e03f */
[----:B------:R-:W-:Y:S02]  /*00c0*/  UIADD3 UR4, UP1, UR4, 0x1f0, URZ ;  /* 0x000001f004047890 */ /* 0x000fe4000ff3e03f */
[----:B------:R-:W-:Y:S02]  /*00d0*/  UIADD3.X UR7, URZ, UR5, URZ, UP0, !UPT ;  /* 0x000000053f077290 */ /* 0x000fe400087fe43f */
[----:B------:R-:W-:-:S07]  /*00e0*/  UIADD3.X UR5, URZ, UR5, URZ, UP1, !UPT ;  /* 0x000000053f057290 */ /* 0x000fce0008ffe43f */
[----:B------:R0:W-:Y:S02]  /*00f0*/  UTMACCTL.PF [UR6] ;  /* 0x00000000060079b9 */ /* 0x0001e40008040000 */
[----:B------:R0:W-:Y:S02]  /*0100*/  UTMACCTL.PF [UR4] ;  /* 0x00000000040079b9 */ /* 0x0001e40008040000 */
[----:B0-----:R-:W-:Y:S01]  /*0110*/  NOP ;  /* 0x0000000000007918 */ /* 0x001fe20000000000 */
.L_x_1:
[----:B------:R-:W-:Y:S05]  /*0120*/  BSYNC B0 ;  /* 0x0000000000007941 */ /* 0x000fea0003800000 */
.L_x_0:
[----:B------:R-:W0:Y:S02]  /*0130*/  SHFL.IDX PT, R5, R0, RZ, 0x1f ;  /* 0x00001fff00057589 */ /* 0x000e2400000e0000 */
[----:B0-----:R-:W-:-:S13]  /*0140*/  ISETP.NE.AND P0, PT, R5, RZ, PT ;  /* 0x000000ff0500720c */ /* 0x001fda0003f05270 */
[----:B------:R-:W-:Y:S05]  /*0150*/  @P0 BRA `(.L_x_2) ;  /* 0x0000000000500947 */ /* 0x000fea0003800000 */
[----:B------:R-:W0:Y:S01]  /*0160*/  S2UR UR8, SR_CgaCtaId ;  /* 0x00000000000879c3 */ /* 0x000e220000008800 */
[----:B------:R-:W-:Y:S01]  /*0170*/  UMOV UR4, 0x400 ;  /* 0x0000040000047882 */ /* 0x000fe20000000000 */
[----:B------:R-:W-:Y:S01]  /*0180*/  UMOV UR5, 0x1 ;  /* 0x0000000100057882 */ /* 0x000fe20000000000 */
[----:B------:R-:W-:Y:S01]  /*0190*/  UMOV UR6, 0x6 ;  /* 0x0000000600067882 */ /* 0x000fe20000000000 */
[----:B------:R-:W-:Y:S01]  /*01a0*/  ELECT P0, URZ, PT ;  /* 0x00000000003f782f */ /* 0x000fe20003800000 */
[----:B------:R-:W-:-:S04]  /*01b0*/  UIADD3 UR6, -UR6, 0x100000, URZ ;  /* 0x0010000006067890 */ /* 0x000fc8000fffe13f */
[----:B------:R-:W-:Y:S02]  /*01c0*/  USHF.L.U32 UR7, UR6, 0xb, URZ ;  /* 0x0000000b06077899 */ /* 0x000fe4000800063f */
[----:B------:R-:W-:Y:S02]  /*01d0*/  USHF.L.U32 UR6, UR6, 0x1, URZ ;  /* 0x0000000106067899 */ /* 0x000fe4000800063f */
[----:B0-----:R-:W-:Y:S02]  /*01e0*/  ULEA UR8, UR8, UR4, 0x18 ;  /* 0x0000000408087291 */ /* 0x001fe4000f8ec03f */
[----:B------:R-:W-:-:S04]  /*01f0*/  UIADD3 UR4, -UR5, 0x100000, URZ ;  /* 0x0010000005047890 */ /* 0x000fc8000fffe13f */
[----:B------:R-:W-:Y:S02]  /*0200*/  USHF.L.U32 UR5, UR4, 0xb, URZ ;  /* 0x0000000b04057899 */ /* 0x000fe4000800063f */
[----:B------:R-:W-:Y:S01]  /*0210*/  USHF.L.U32 UR4, UR4, 0x1, URZ ;  /* 0x0000000104047899 */ /* 0x000fe2000800063f */
[----:B------:R-:W0:Y:S11]  /*0220*/  FENCE.VIEW.ASYNC.S ;  /* 0x00000000000073c6 */ /* 0x000e360000000000 */
[----:B0-----:R0:W1:Y:S01]  /*0230*/  SYNCS.EXCH.64 URZ, [UR8], UR4 ;  /* 0x00000004083f75b2 */ /* 0x0010620008000100 */
[----:B------:R0:W2:Y:S01]  /*0240*/  SYNCS.EXCH.64 URZ, [UR8+0x18], UR6 ;  /* 0x00001806083f75b2 */ /* 0x0000a20008000100 */
[----:B------:R0:W3:Y:S01]  /*0250*/  SYNCS.EXCH.64 URZ, [UR8+0x8], UR4 ;  /* 0x00000804083f75b2 */ /* 0x0000e20008000100 */
[----:B------:R0:W4:Y:S01]  /*0260*/  SYNCS.EXCH.64 URZ, [UR8+0x20], UR6 ;  /* 0x00002006083f75b2 */ /* 0x0001220008000100 */
[----:B------:R0:W0:Y:S01]  /*0270*/  SYNCS.EXCH.64 URZ, [UR8+0x10], UR4 ;  /* 0x00001004083f75b2 */ /* 0x0000220008000100 */
[----:B------:R0:W0:Y:S01]  /*0280*/  SYNCS.EXCH.64 URZ, [UR8+0x28], UR6 ;  /* 0x00002806083f75b2 */ /* 0x0000220008000100 */
[----:B------:R-:W-:Y:S01]  /*0290*/  NOP ;  /* 0x0000000000007918 */ /* 0x000fe20000000000 */
.L_x_2:
[----:B------:R-:W-:Y:S01]  /*02a0*/  SHF.R.S32.HI R4, RZ, 0x1f, R95 ;  /* 0x0000001fff047819 */ /* 0x000fe2000001145f */
[----:B------:R-:W5:Y:S01]  /*02b0*/  SHFL.IDX PT, R0, R0, RZ, 0x1f ;  /* 0x00001fff00007589 */ /* 0x000f6200000e0000 */
[----:B0-----:R-:W0:Y:S01]  /*02c0*/  S2UR UR8, SR_CTAID.X ;  /* 0x00000000000879c3 */ /* 0x001e220000002500 */
[----:B------:R-:W-:Y:S02]  /*02d0*/  ELECT P0, URZ, PT ;  /* 0x00000000003f782f */ /* 0x000fe40003800000 */
[----:B------:R-:W-:Y:S01]  /*02e0*/  LEA.HI R4, R4, R95, RZ, 0x7 ;  /* 0x0000005f04047211 */ /* 0x000fe200078f38ff */
[----:B------:R-:W-:Y:S01]  /*02f0*/  ULDC UR4, c[0x0][0x150] ;  /* 0x0000540000047ab9 */ /* 0x000fe20000000800 */
[----:B------:R-:W-:Y:S01]  /*0300*/  SHF.R.S32.HI R6, RZ, 0x1f, R5 ;  /* 0x0000001fff067819 */ /* 0x000fe20000011405 */
[----:B------:R-:W-:Y:S01]  /*0310*/  NOP ;  /* 0x0000000000007918 */ /* 0x000fe20000000000 */
[----:B------:R-:W-:Y:S01]  /*0320*/  LOP3.LUT R4, R4, 0xffffff80, RZ, 0xc0, !PT ;  /* 0xffffff8004047812 */ /* 0x000fe200078ec0ff */
[----:B------:R-:W-:Y:S01]  /*0330*/  NOP ;  /* 0x0000000000007918 */ /* 0x000fe20000000000 */
[----:B------:R-:W-:Y:S01]  /*0340*/  LEA.HI R6, R6, R5, RZ, 0x2 ;  /* 0x0000000506067211 */ /* 0x000fe200078f10ff */
[----:B------:R-:W1:Y:S01]  /*0350*/  LDC R11, c[0x0][0x144] ;  /* 0x00005100ff0b7b82 */ /* 0x000e620000000800 */
[----:B------:R-:W-:Y:S01]  /*0360*/  IMAD.MOV.U32 R22, RZ, RZ, 0x1 ;  /* 0x00000001ff167424 */ /* 0x000fe200078e00ff */
[----:B------:R-:W-:Y:S01]  /*0370*/  ISETP.NE.AND P3, PT, R2, RZ, PT ;  /* 0x000000ff0200720c */ /* 0x000fe20003f65270 */
[----:B------:R-:W-:Y:S01]  /*0380*/  IMAD.IADD R8, R95, 0x1, -R4 ;  /* 0x000000015f087824 */ /* 0x000fe200078e0a04 */
[----:B------:R-:W-:Y:S01]  /*0390*/  LOP3.LUT R6, R6, 0x3ffffffc, RZ, 0xc0, !PT ;  /* 0x3ffffffc06067812 */ /* 0x000fe200078ec0ff */
[----:B------:R-:W2:Y:S03]  /*03a0*/  S2R R4, SR_CTAID.Y ;  /* 0x0000000000047919 */ /* 0x000ea60000002600 */
[----:B------:R-:W-:Y:S01]  /*03b0*/  SHF.R.S32.HI R9, RZ, 0x1f, R8 ;  /* 0x0000001fff097819 */ /* 0x000fe20000011408 */
[----:B------:R-:W-:Y:S01]  /*03c0*/  IMAD.IADD R6, R5, 0x1, -R6 ;  /* 0x0000000105067824 */ /* 0x000fe200078e0a06 */
[----:B------:R-:W3:Y:S02]  /*03d0*/  LDC R13, c[0x0][0x140] ;  /* 0x00005000ff0d7b82 */ /* 0x000ee40000000800 */
[----:B------:R-:W-:-:S02]  /*03e0*/  LEA.HI R9, R9, R8, RZ, 0x3 ;  /* 0x0000000809097211 */ /* 0x000fc400078f18ff */
[----:B-----5:R-:W-:Y:S02]  /*03f0*/  ISETP.NE.OR P0, PT, R0, RZ, !P0 ;  /* 0x000000ff0000720c */ /* 0x020fe40004705670 */
[--C-:B------:R-:W-:Y:S02]  /*0400*/  SHF.R.S32.HI R0, RZ, 0x3, R9.reuse ;  /* 0x00000003ff007819 */ /* 0x100fe40000011409 */
[----:B0-----:R-:W-:Y:S02]  /*0410*/  I2FP.F32.U32 R10, UR8 ;  /* 0x00000008000a7c45 */ /* 0x001fe40008201000 */
[----:B------:R-:W-:-:S03]  /*0420*/  SHF.R.S32.HI R9, RZ, 0x1f, R9 ;  /* 0x0000001fff097819 */ /* 0x000fc60000011409 */
[----:B------:R-:W-:Y:S01]  /*0430*/  FMUL R10, R10, UR4 ;  /* 0x000000040a0a7c20 */ /* 0x000fe20008400000 */
[----:B------:R-:W-:Y:S01]  /*0440*/  LEA.HI R9, R9, R0, RZ, 0x2 ;  /* 0x0000000009097211 */ /* 0x000fe200078f10ff */
[----:B------:R-:W-:Y:S02]  /*0450*/  ULDC UR4, c[0x0][0x154] ;  /* 0x0000550000047ab9 */ /* 0x000fe40000000800 */
[----:B------:R-:W-:Y:S01]  /*0460*/  VOTEU.ALL UP0, P0 ;  /* 0x00000000003f7886 */ /* 0x000fe20000000000 */
[----:B------:R-:W-:Y:S01]  /*0470*/  LOP3.LUT R9, R9, 0xfffffffc, RZ, 0xc0, !PT ;  /* 0xfffffffc09097812 */ /* 0x000fe200078ec0ff */
[----:B------:R-:W0:Y:S01]  /*0480*/  F2I.U32.TRUNC.NTZ R10, R10 ;  /* 0x0000000a000a7305 */ /* 0x000e22000020f000 */
[----:B------:R-:W-:Y:S02]  /*0490*/  VOTEU.ALL UP1, P0 ;  /* 0x00000000003f7886 */ /* 0x000fe40000020000 */
[----:B------:R-:W5:Y:S01]  /*04a0*/  @!UP0 S2UR UR7, SR_CgaCtaId ;  /* 0x00000000000789c3 */ /* 0x000f620000008800 */
[----:B------:R-:W-:Y:S01]  /*04b0*/  IMAD.IADD R9, R0, 0x1, -R9 ;  /* 0x0000000100097824 */ /* 0x000fe200078e0a09 */
[----:B------:R-:W-:Y:S01]  /*04c0*/  SHF.R.S32.HI R0, RZ, 0x1f, R3 ;  /* 0x0000001fff007819 */ /* 0x000fe20000011403 */
[----:B------:R-:W-:Y:S01]  /*04d0*/  @!UP0 UMOV UR6, 0x400 ;  /* 0x0000040000068882 */ /* 0x000fe20000000000 */
[----:B---3--:R-:W-:Y:S01]  /*04e0*/  ISETP.EQ.U32.AND P2, PT, R13, 0x1, PT ;  /* 0x000000010d00780c */ /* 0x008fe20003f42070 */
[----:B------:R-:W-:Y:S01]  /*04f0*/  IMAD R19, R6, 0x4, R9 ;  /* 0x0000000406137824 */ /* 0x000fe200078e0209 */
[----:B--2---:R-:W-:-:S02]  /*0500*/  I2FP.F32.U32 R12, R4 ;  /* 0x00000004000c7245 */ /* 0x004fc40000201000 */
[----:B------:R-:W2:Y:S01]  /*0510*/  LDC R9, c[0x0][0x148] ;  /* 0x00005200ff097b82 */ /* 0x000ea20000000800 */
[----:B------:R-:W-:Y:S02]  /*0520*/  LEA.HI R0, R0, R3, RZ, 0x2 ;  /* 0x0000000300007211 */ /* 0x000fe400078f10ff */
[----:B------:R-:W-:Y:S01]  /*0530*/  LEA.HI R6, R19, R19, RZ, 0x1 ;  /* 0x0000001313067211 */ /* 0x000fe200078f08ff */
[----:B0-----:R-:W-:Y:S02]  /*0540*/  IMAD.MOV R14, RZ, RZ, -R10 ;  /* 0x000000ffff0e7224 */ /* 0x001fe400078e0a0a */
[----:B------:R-:W-:Y:S01]  /*0550*/  FMUL R12, R12, UR4 ;  /* 0x000000040c0c7c20 */ /* 0x000fe20008400000 */
[----:B------:R-:W-:Y:S01]  /*0560*/  LOP3.LUT R0, R0, 0xfffffffc, RZ, 0xc0, !PT ;  /* 0xfffffffc00007812 */ /* 0x000fe200078ec0ff */
[----:B------:R-:W-:Y:S01]  /*0570*/  UMOV UR4, 0x20 ;  /* 0x0000002000047882 */ /* 0x000fe20000000000 */
[----:B------:R-:W-:Y:S01]  /*0580*/  LOP3.LUT R10, R6, 0xfffffffe, RZ, 0xc0, !PT ;  /* 0xfffffffe060a7812 */ /* 0x000fe200078ec0ff */
[----:B-1----:R-:W-:Y:S01]  /*0590*/  IMAD R6, R11, R14, UR8 ;  /* 0x000000080b067e24 */ /* 0x002fe2000f8e020e */
[----:B------:R-:W-:-:S04]  /*05a0*/  @!UP0 UIADD3 UR4, -UR4, 0x100000, URZ ;  /* 0x0010000004048890 */ /* 0x000fc8000fffe13f */
[----:B------:R-:W-:Y:S02]  /*05b0*/  @!UP0 USHF.L.U32 UR5, UR4, 0xb, URZ ;  /* 0x0000000b04058899 */ /* 0x000fe4000800063f */
[----:B------:R-:W-:Y:S01]  /*05c0*/  @!UP0 USHF.L.U32 UR4, UR4, 0x1, URZ ;  /* 0x0000000104048899 */ /* 0x000fe2000800063f */
[----:B------:R-:W0:Y:S01]  /*05d0*/  F2I.U32.TRUNC.NTZ R12, R12 ;  /* 0x0000000c000c7305 */ /* 0x000e22000020f000 */
[----:B------:R-:W-:Y:S02]  /*05e0*/  IMAD.IADD R3, R3, 0x1, -R0 ;  /* 0x0000000103037824 */ /* 0x000fe400078e0a00 */
[C---:B------:R-:W-:Y:S02]  /*05f0*/  IMAD.IADD R11, R19.reuse, 0x1, -R10 ;  /* 0x00000001130b7824 */ /* 0x040fe400078e0a0a */
[----:B------:R-:W-:Y:S01]  /*0600*/  IMAD.SHL.U32 R10, R19, 0x4, RZ ;  /* 0x00000004130a7824 */ /* 0x000fe200078e00ff */
[----:B-----5:R-:W-:Y:S01]  /*0610*/  @!UP0 ULEA UR6, UR7, UR6, 0x18 ;  /* 0x0000000607068291 */ /* 0x020fe2000f8ec03f */
[----:B------:R-:W-:Y:S01]  /*0620*/  ISETP.NE.AND P1, PT, R3, 0x3, PT ;  /* 0x000000030300780c */ /* 0x000fe20003f25270 */
[----:B------:R-:W-:Y:S01]  /*0630*/  VOTEU.ALL UP0, P0 ;  /* 0x00000000003f7886 */ /* 0x000fe20000000000 */
[----:B------:R-:W-:-:S02]  /*0640*/  ISETP.NE.AND P4, PT, R11, R6, PT ;  /* 0x000000060b00720c */ /* 0x000fc40003f85270 */
[----:B------:R-:W-:Y:S02]  /*0650*/  LOP3.LUT R19, R19, 0xc, R10, 0x78, !PT ;  /* 0x0000000c13137812 */ /* 0x000fe400078e780a */
[----:B------:R-:W-:Y:S01]  /*0660*/  LOP3.LUT P0, RZ, R8, 0x7, RZ, 0xc0, !PT ;  /* 0x0000000708ff7812 */ /* 0x000fe2000780c0ff */
[C---:B------:R-:W-:Y:S01]  /*0670*/  VIADD R8, R2.reuse, 0xffffffff ;  /* 0xffffffff02087836 */ /* 0x040fe20000000000 */
[----:B------:R-:W-:Y:S01]  /*0680*/  ISETP.EQ.OR P1, PT, R3, RZ, !P1 ;  /* 0x000000ff0300720c */ /* 0x000fe20004f22670 */
[----:B0-----:R-:W-:Y:S01]  /*0690*/  IMAD.MOV R23, RZ, RZ, -R12 ;  /* 0x000000ffff177224 */ /* 0x001fe200078e0a0c */
[----:B------:R-:W-:Y:S01]  /*06a0*/  ISETP.LT.U32.AND P0, PT, R19, 0x4, !P0 ;  /* 0x000000041300780c */ /* 0x000fe20004701070 */
[----:B------:R-:W0:Y:S02]  /*06b0*/  FENCE.VIEW.ASYNC.S ;  /* 0x00000000000073c6 */ /* 0x000e240000000000 */
[----:B0-----:R0:W1:Y:S01]  /*06c0*/  @!UP0 SYNCS.EXCH.64 URZ, [UR6+0x40], UR4 ;  /* 0x00004004063f85b2 */ /* 0x0010620008000100 */
[----:B------:R-:W-:Y:S01]  /*06d0*/  ISETP.EQ.AND P1, PT, R2, RZ, P1 ;  /* 0x000000ff0200720c */ /* 0x000fe20000f22270 */
[----:B--2---:R-:W-:Y:S01]  /*06e0*/  IMAD R11, R9, R23, R4 ;  /* 0x00000017090b7224 */ /* 0x004fe200078e0204 */
[----:B------:R-:W-:-:S02]  /*06f0*/  ISETP.GE.U32.AND P6, PT, R8, 0x2, PT ;  /* 0x000000020800780c */ /* 0x000fc40003fc6070 */
[----:B------:R-:W-:Y:S02]  /*0700*/  @P4 LEA.HI R0, R19, R19, RZ, 0x1 ;  /* 0x0000001313004211 */ /* 0x000fe400078f08ff */
[----:B------:R-:W-:Y:S02]  /*0710*/  SEL R18, RZ, 0x1, !P1 ;  /* 0x00000001ff127807 */ /* 0x000fe40004800000 */
[----:B------:R-:W-:Y:S02]  /*0720*/  @P4 SHF.R.S32.HI R0, RZ, 0x1, R0 ;  /* 0x00000001ff004819 */ /* 0x000fe40000011400 */
[----:B------:R-:W-:Y:S02]  /*0730*/  SEL R18, R18, 0x2, P6 ;  /* 0x0000000212127807 */ /* 0x000fe40003000000 */
[----:B------:R-:W-:Y:S02]  /*0740*/  @P4 ISETP.NE.AND P5, PT, R0, R11, PT ;  /* 0x0000000b0000420c */ /* 0x000fe40003fa5270 */
[----:B------:R-:W-:Y:S01]  /*0750*/  SEL R11, RZ, 0x1, !P0 ;  /* 0x00000001ff0b7807 */ /* 0x000fe20004000000 */
[----:B------:R0:W2:Y:S01]  /*0760*/  @!UP1 SYNCS.EXCH.64 URZ, [UR6+0x48], UR4 ;  /* 0x00004804063f95b2 */ /* 0x0000a20008000100 */
[----:B------:R-:W-:Y:S01]  /*0770*/  @P4 SEL R22, RZ, 0x1, P5 ;  /* 0x00000001ff164807 */ /* 0x000fe20002800000 */
[----:B------:R-:W-:Y:S01]  /*0780*/  NOP ;  /* 0x0000000000007918 */ /* 0x000fe20000000000 */
[----:B------:R-:W-:-:S02]  /*0790*/  LOP3.LUT R0, R95, 0x7f, RZ, 0xc0, !PT ;  /* 0x0000007f5f007812 */ /* 0x000fc400078ec0ff */
[----:B------:R-:W-:Y:S01]  /*07a0*/  LOP3.LUT R22, R22, R11, RZ, 0xc0, !PT ;  /* 0x0000000b16167212 */ /* 0x000fe200078ec0ff */
[----:B01----:R-:W-:Y:S06]  /*07b0*/  @!P2 BRA `(.L_x_3) ;  /* 0x000000000008a947 */ /* 0x003fec0003800000 */
[----:B--2-4-:R-:W-:Y:S01]  /*07c0*/  UCGABAR_ARV ;  /* 0x00000000000079c7 */ /* 0x014fe20008000000 */
[----:B------:R-:W-:Y:S05]  /*07d0*/  BRA `(.L_x_4) ;  /* 0x0000000000047947 */ /* 0x000fea0003800000 */
.L_x_3:
[----:B--2-4-:R-:W-:Y:S01]  /*07e0*/  NOP ;  /* 0x0000000000007918 */ /* 0x014fe20000000000 */
.L_x_4:
[----:B------:R-:W0:Y:S01]  /*07f0*/  LDC R2, c[0x0][0x65c] ;  /* 0x00019700ff027b82 */ /* 0x000e220000000800 */
[----:B------:R-:W-:Y:S02]  /*0800*/  IMAD.U32 R10, RZ, RZ, UR8 ;  /* 0x00000008ff0a7e24 */ /* 0x000fe4000f8e00ff */
[----:B------:R-:W-:Y:S01]  /*0810*/  IMAD.MOV.U32 R11, RZ, RZ, RZ ;  /* 0x000000ffff0b7224 */ /* 0x000fe200078e00ff */
[----:B0-----:R-:W-:-:S04]  /*0820*/  ISETP.NE.AND P1, PT, R2, 0x1, PT ;  /* 0x000000010200780c */ /* 0x001fc80003f25270 */
[----:B------:R-:W-:-:S09]  /*0830*/  P2R R5, PR, RZ, 0x2 ;  /* 0x00000002ff057803 */ /* 0x000fd20000000000 */
[----:B------:R-:W0:Y:S01]  /*0840*/  @P1 LDC R17, c[0x0][0x10] ;  /* 0x00000400ff111b82 */ /* 0x000e220000000800 */
[----:B------:R-:W-:Y:S02]  /*0850*/  @P1 IMAD.MOV.U32 R5, RZ, RZ, RZ ;  /* 0x000000ffff051224 */ /* 0x000fe400078e00ff */
[----:B------:R-:W-:-:S05]  /*0860*/  @P1 IMAD.MOV.U32 R15, RZ, RZ, RZ ;  /* 0x000000ffff0f1224 */ /* 0x000fca00078e00ff */
[----:B------:R-:W1:Y:S01]  /*0870*/  @!P1 LDC R13, c[0x0][0xc] ;  /* 0x00000300ff0d9b82 */ /* 0x000e620000000800 */
[----:B------:R-:W-:Y:S01]  /*0880*/  ULDC UR4, c[0x0][0xc] ;  /* 0x0000030000047ab9 */ /* 0x000fe20000000800 */
[----:B------:R-:W-:Y:S01]  /*0890*/  ULDC UR5, c[0x0][0x10] ;  /* 0x0000040000057ab9 */ /* 0x000fe20000000800 */
[----:B------:R-:W-:Y:S01]  /*08a0*/  ULDC UR6, c[0x0][0x14] ;  /* 0x0000050000067ab9 */ /* 0x000fe20000000800 */
[----:B------:R-:W-:-:S04]  /*08b0*/  UIMAD.WIDE.U32 UR4, UR4, UR5, URZ ;  /* 0x00000005040472a5 */ /* 0x000fc8000f8e003f */
[----:B------:R-:W-:Y:S02]  /*08c0*/  UIMAD.WIDE.U32 UR38, UR4, UR6, URZ ;  /* 0x00000006042672a5 */ /* 0x000fe4000f8e003f */
[----:B------:R-:W-:-:S04]  /*08d0*/  UIMAD UR41, UR5, UR6, URZ ;  /* 0x00000006052972a4 */ /* 0x000fc8000f8e023f */
[----:B------:R-:W-:Y:S01]  /*08e0*/  UIADD3 UR41, UR39, UR41, URZ ;  /* 0x0000002927297290 */ /* 0x000fe2000fffe03f */
[----:B0-----:R-:W-:-:S04]  /*08f0*/  @P1 IMAD.WIDE.U32 R16, R17, UR8, R4 ;  /* 0x0000000811101c25 */ /* 0x001fc8000f8e0004 */
[----:B------:R-:W-:Y:S02]  /*0900*/  @P1 IMAD.IADD R17, R17, 0x1, R15 ;  /* 0x0000000111111824 */ /* 0x000fe400078e020f */
[----:B-1----:R-:W-:-:S04]  /*0910*/  @!P1 IMAD.WIDE.U32 R10, R4, R13, R10 ;  /* 0x0000000d040a9225 */ /* 0x002fc800078e000a */
[----:B------:R-:W-:Y:S02]  /*0920*/  @!P1 IMAD.MOV.U32 R16, RZ, RZ, R10 ;  /* 0x000000ffff109224 */ /* 0x000fe400078e000a */
[----:B------:R-:W-:Y:S01]  /*0930*/  @!P1 IMAD.MOV.U32 R17, RZ, RZ, R11 ;  /* 0x000000ffff119224 */ /* 0x000fe200078e000b */
[----:B------:R-:W-:Y:S06]  /*0940*/  @!P2 BRA `(.L_x_5) ;  /* 0x00000000000ca947 */ /* 0x000fec0003800000 */
[----:B------:R-:W-:Y:S01]  /*0950*/  UCGABAR_WAIT ;  /* 0x0000000000007dc7 */ /* 0x000fe20008000000 */
[----:B------:R-:W-:Y:S01]  /*0960*/  CCTL.IVALL ;  /* 0x00000000ff00798f */ /* 0x000fe20002000000 */
[----:B------:R-:W-:Y:S05]  /*0970*/  BRA `(.L_x_6) ;  /* 0x0000000000047947 */ /* 0x000fea0003800000 */
.L_x_5:
[----:B------:R-:W-:Y:S06]  /*0980*/  BAR.SYNC.DEFER_BLOCKING 0x0 ;  /* 0x0000000000007b1d */ /* 0x000fec0000010000 */
.L_x_6:
[----:B------:R-:W-:Y:S05]  /*0990*/  @!P3 BRA `(.L_x_7) ;  /* 0x00000060007cb947 */ /* 0x000fea0003800000 */
[----:B------:R-:W-:-:S13]  /*09a0*/  ISETP.GT.U32.AND P0, PT, R8, 0x1, PT ;  /* 0x000000010800780c */ /* 0x000fda0003f04070 */
[----:B------:R-:W-:Y:S05]  /*09b0*/  @P0 EXIT ;  /* 0x000000000000094d */ /* 0x000fea0003800000 */
[----:B------:R-:W-:Y:S01]  /*09c0*/  ULDC.64 UR4, c[0x0][0x650] ;  /* 0x0001940000047ab9 */ /* 0x000fe20000000a00 */
[----:B------:R-:W-:Y:S01]  /*09d0*/  PRMT R3, RZ, 0x7610, R3 ;  /* 0x00007610ff037816 */ /* 0x000fe20000000003 */
[----:B------:R-:W-:Y:S01]  /*09e0*/  IMAD.MOV.U32 R103, RZ, RZ, -0x1 ;  /* 0xffffffffff677424 */ /* 0x000fe200078e00ff */
[----:B------:R-:W-:Y:S01]  /*09f0*/  ISETP.GE.U32.AND P0, PT, R16, UR4, PT ;  /* 0x0000000410007c0c */ /* 0x000fe2000bf06070 */
[----:B------:R-:W-:Y:S02]  /*0a00*/  IMAD.MOV.U32 R100, RZ, RZ, -0x1 ;  /* 0xffffffffff647424 */ /* 0x000fe400078e00ff */
[----:B------:R-:W-:Y:S01]  /*0a10*/  IMAD.MOV.U32 R101, RZ, RZ, -0x1 ;  /* 0xffffffffff657424 */ /* 0x000fe200078e00ff */
[----:B------:R-:W-:-:S13]  /*0a20*/  ISETP.GE.U32.AND.EX P0, PT, R17, UR5, PT, P0 ;  /* 0x0000000511007c0c */ /* 0x000fda000bf06100 */
[----:B------:R-:W-:Y:S05]  /*0a30*/  @P0 BRA `(.L_x_8) ;  /* 0x0000000400280947 */ /* 0x000fea0003800000 */
[----:B------:R-:W0:Y:S01]  /*0a40*/  LDC.64 R24, c[0x0][0x628] ;  /* 0x00018a00ff187b82 */ /* 0x000e220000000a00 */
[----:B------:R-:W-:Y:S02]  /*0a50*/  IMAD.MOV.U32 R10, RZ, RZ, R16 ;  /* 0x000000ffff0a7224 */ /* 0x000fe400078e0010 */
[----:B------:R-:W-:-:S05]  /*0a60*/  IMAD.MOV.U32 R11, RZ, RZ, R17 ;  /* 0x000000ffff0b7224 */ /* 0x000fca00078e0011 */
[----:B------:R-:W1:Y:S08]  /*0a70*/  LDC R8, c[0x0][0x630] ;  /* 0x00018c00ff087b82 */ /* 0x000e700000000800 */
[----:B------:R-:W2:Y:S01]  /*0a80*/  LDC.64 R26, c[0x0][0x620] ;  /* 0x00018800ff1a7b82 */ /* 0x000ea20000000a00 */
[----:B0-----:R-:W-:-:S04]  /*0a90*/  ISETP.NE.U32.AND P0, PT, R24, RZ, PT ;  /* 0x000000ff1800720c */ /* 0x001fc80003f05070 */
[----:B------:R-:W-:-:S13]  /*0aa0*/  ISETP.NE.AND.EX P0, PT, R25, RZ, PT, P0 ;  /* 0x000000ff1900720c */ /* 0x000fda0003f05300 */
[----:B-12---:R-:W-:Y:S05]  /*0ab0*/  @!P0 BRA `(.L_x_9) ;  /* 0x0000000000288947 */ /* 0x006fea0003800000 */
[----:B------:R-:W0:Y:S02]  /*0ac0*/  LDC R3, c[0x0][0x634] ;  /* 0x00018d00ff037b82 */ /* 0x000e240000000800 */
[----:B0-----:R-:W-:-:S05]  /*0ad0*/  IADD3 R3, P0, R16, R3, RZ ;  /* 0x0000000310037210 */ /* 0x001fca0007f1e0ff */
[----:B------:R-:W-:-:S04]  /*0ae0*/  IMAD.X R21, RZ, RZ, R17, P0 ;  /* 0x000000ffff157224 */ /* 0x000fc800000e0611 */
[----:B------:R-:W-:-:S04]  /*0af0*/  IMAD.WIDE.U32 R10, R21, R24, RZ ;  /* 0x00000018150a7225 */ /* 0x000fc800078e00ff */
[----:B------:R-:W-:-:S04]  /*0b00*/  IMAD.WIDE.U32 R12, P0, R3, R25, R10 ;  /* 0x00000019030c7225 */ /* 0x000fc8000780000a */
[----:B------:R-:W-:-:S04]  /*0b10*/  IMAD.WIDE.U32 R10, R3, R24, RZ ;  /* 0x00000018030a7225 */ /* 0x000fc800078e00ff */
[----:B------:R-:W-:Y:S01]  /*0b20*/  IMAD.X R15, RZ, RZ, RZ, P0 ;  /* 0x000000ffff0f7224 */ /* 0x000fe200000e06ff */
[----:B------:R-:W-:Y:S01]  /*0b30*/  IADD3 RZ, P0, R11, R12, RZ ;  /* 0x0000000c0bff7210 */ /* 0x000fe20007f1e0ff */
[----:B------:R-:W-:-:S04]  /*0b40*/  IMAD.MOV.U32 R14, RZ, RZ, R13 ;  /* 0x000000ffff0e7224 */ /* 0x000fc800078e000d */
[----:B------:R-:W-:-:S08]  /*0b50*/  IMAD.WIDE.U32.X R10, R21, R25, R14, P0 ;  /* 0x00000019150a7225 */ /* 0x000fd000000e040e */
.L_x_9:
[----:B------:R-:W0:Y:S01]  /*0b60*/  LDC.64 R30, c[0x0][0x640] ;  /* 0x00019000ff1e7b82 */ /* 0x000e220000000a00 */
[-CC-:B------:R-:W-:Y:S01]  /*0b70*/  SHF.R.U64 R101, R10, R8.reuse, R11.reuse ;  /* 0x000000080a657219 */ /* 0x180fe2000000120b */
[----:B------:R-:W-:Y:S01]  /*0b80*/  IMAD R29, R9, R23, R4 ;  /* 0x00000017091d7224 */ /* 0x000fe200078e0204 */
[----:B------:R-:W-:Y:S01]  /*0b90*/  SHF.R.U32.HI R3, RZ, R8, R11 ;  /* 0x00000008ff037219 */ /* 0x000fe2000001160b */
[----:B------:R-:W-:Y:S01]  /*0ba0*/  IMAD.MOV.U32 R23, RZ, RZ, 0x1 ;  /* 0x00000001ff177424 */ /* 0x000fe200078e00ff */
[----:B------:R-:W-:-:S03]  /*0bb0*/  IADD3 R5, P0, RZ, -R101, RZ ;  /* 0x80000065ff057210 */ /* 0x000fc60007f1e0ff */
[----:B------:R-:W1:Y:S02]  /*0bc0*/  LDC R12, c[0x0][0x618] ;  /* 0x00018600ff0c7b82 */ /* 0x000e640000000800 */
[----:B------:R-:W-:Y:S02]  /*0bd0*/  IMAD.X R3, RZ, RZ, ~R3, P0 ;  /* 0x000000ffff037224 */ /* 0x000fe400000e0e03 */
[----:B------:R-:W-:-:S04]  /*0be0*/  IMAD.WIDE.U32 R10, R5, R26, R16 ;  /* 0x0000001a050a7225 */ /* 0x000fc800078e0010 */
[----:B------:R-:W2:Y:S01]  /*0bf0*/  LDC R20, c[0x0][0x608] ;  /* 0x00018200ff147b82 */ /* 0x000ea20000000800 */
[----:B------:R-:W-:Y:S02]  /*0c00*/  IMAD R8, R3, R26, RZ ;  /* 0x0000001a03087224 */ /* 0x000fe400078e02ff */
[----:B------:R-:W-:Y:S02]  /*0c10*/  IMAD.MOV.U32 R3, RZ, RZ, -0x1 ;  /* 0xffffffffff037424 */ /* 0x000fe400078e00ff */
[----:B------:R-:W-:-:S03]  /*0c20*/  IMAD R5, R5, R27, R8 ;  /* 0x0000001b05057224 */ /* 0x000fc600078e0208 */
[----:B------:R-:W3:Y:S01]  /*0c30*/  LDC R28, c[0x0][0x658] ;  /* 0x00019600ff1c7b82 */ /* 0x000ee20000000800 */
[----:B------:R-:W-:Y:S01]  /*0c40*/  IMAD.IADD R5, R11, 0x1, R5 ;  /* 0x000000010b057824 */ /* 0x000fe200078e0205 */
[----:B0-----:R-:W-:-:S04]  /*0c50*/  ISETP.NE.U32.AND P0, PT, R30, RZ, PT ;  /* 0x000000ff1e00720c */ /* 0x001fc80003f05070 */
[----:B------:R-:W-:Y:S02]  /*0c60*/  ISETP.NE.AND.EX P0, PT, R31, RZ, PT, P0 ;  /* 0x000000ff1f00720c */ /* 0x000fe40003f05300 */
[----:B------:R-:W0:Y:S01]  /*0c70*/  LDC R24, c[0x0][0x600] ;  /* 0x00018000ff187b82 */ /* 0x000e220000000800 */
[-CC-:B-1----:R-:W-:Y:S02]  /*0c80*/  SHF.R.U64 R14, R10, R12.reuse, R5.reuse ;  /* 0x0000000c0a0e7219 */ /* 0x182fe40000001205 */
[----:B------:R-:W-:-:S05]  /*0c90*/  SHF.R.U32.HI R5, RZ, R12, R5 ;  /* 0x0000000cff057219 */ /* 0x000fca0000011605 */
[----:B------:R-:W1:Y:S01]  /*0ca0*/  LDC R15, c[0x0][0x648] ;  /* 0x00019200ff0f7b82 */ /* 0x000e620000000800 */
[-CC-:B--2---:R-:W-:Y:S02]  /*0cb0*/  SHF.R.U64 R27, R14, R20.reuse, R5.reuse ;  /* 0x000000140e1b7219 */ /* 0x184fe40000001205 */
[----:B------:R-:W-:-:S05]  /*0cc0*/  SHF.R.U32.HI R5, RZ, R20, R5 ;  /* 0x00000014ff057219 */ /* 0x000fca0000011605 */
[----:B------:R-:W2:Y:S01]  /*0cd0*/  LDC R21, c[0x0][0x638] ;  /* 0x00018e00ff157b82 */ /* 0x000ea20000000800 */
[-CC-:B---3--:R-:W-:Y:S02]  /*0ce0*/  SHF.R.U64 R20, R27, R28.reuse, R5.reuse ;  /* 0x0000001c1b147219 */ /* 0x188fe40000001205 */
[-C--:B------:R-:W-:Y:S02]  /*0cf0*/  SHF.L.U32 R3, R3, R28.reuse, RZ ;  /* 0x0000001c03037219 */ /* 0x080fe400000006ff */
[----:B------:R-:W-:Y:S01]  /*0d00*/  SHF.R.U32.HI R5, RZ, R28, R5 ;  /* 0x0000001cff057219 */ /* 0x000fe20000011605 */
[----:B------:R-:W-:Y:S01]  /*0d10*/  IMAD.MOV.U32 R4, RZ, RZ, R20 ;  /* 0x000000ffff047224 */ /* 0x000fe200078e0014 */
[----:B------:R-:W-:Y:S01]  /*0d20*/  LOP3.LUT R12, RZ, R3, RZ, 0x33, !PT ;  /* 0x00000003ff0c7212 */ /* 0x000fe200078e33ff */
[----:B------:R-:W3:Y:S01]  /*0d30*/  LDC R25, c[0x0][0x610] ;  /* 0x00018400ff197b82 */ /* 0x000ee20000000800 */
[----:B------:R-:W-:Y:S05]  /*0d40*/  @!P0 BRA `(.L_x_10) ;  /* 0x0000000000288947 */ /* 0x000fea0003800000 */
[----:B------:R-:W4:Y:S02]  /*0d50*/  LDC R3, c[0x0][0x64c] ;  /* 0x00019300ff037b82 */ /* 0x000f240000000800 */
[----:B----4-:R-:W-:-:S05]  /*0d60*/  IADD3 R3, P0, R20, R3, RZ ;  /* 0x0000000314037210 */ /* 0x010fca0007f1e0ff */
        /* <DEDUP_REMOVED lines=8> */
.L_x_10:
[----:B-1----:R-:W-:Y:S01]  /*0df0*/  SHF.R.U64 R4, R4, R15, R5 ;  /* 0x0000000f04047219 */ /* 0x002fe20000001205 */
[----:B0-----:R-:W-:Y:S01]  /*0e00*/  VIADD R5, R24, 0xffffffff ;  /* 0xffffffff18057836 */ /* 0x001fe20000000000 */
[----:B------:R-:W-:Y:S02]  /*0e10*/  SHF.L.U32 R3, R23, R28, RZ ;  /* 0x0000001c17037219 */ /* 0x000fe400000006ff */
[----:B------:R-:W-:Y:S01]  /*0e20*/  LOP3.LUT R12, R27, R12, RZ, 0xc0, !PT ;  /* 0x0000000c1b0c7212 */ /* 0x000fe200078ec0ff */
[----:B------:R-:W-:Y:S01]  /*0e30*/  IMAD.MOV R8, RZ, RZ, -R4 ;  /* 0x000000ffff087224 */ /* 0x000fe200078e0a04 */
[----:B------:R-:W-:Y:S02]  /*0e40*/  SEL R6, R6, R29, !P1 ;  /* 0x0000001d06067207 */ /* 0x000fe40004800000 */
[----:B------:R-:W-:Y:S01]  /*0e50*/  LOP3.LUT R5, R14, R5, RZ, 0xc0, !PT ;  /* 0x000000050e057212 */ /* 0x000fe200078ec0ff */
[----:B------:R-:W-:Y:S02]  /*0e60*/  IMAD R9, R3, R4, R12 ;  /* 0x0000000403097224 */ /* 0x000fe400078e020c */
[----:B--2---:R-:W-:-:S02]  /*0e70*/  IMAD R3, R8, R21, R20 ;  /* 0x0000001508037224 */ /* 0x004fc400078e0214 */
[----:B---3--:R-:W-:Y:S02]  /*0e80*/  IMAD R6, R9, R25, R6 ;  /* 0x0000001909067224 */ /* 0x008fe400078e0206 */
[----:B------:R-:W-:Y:S02]  /*0e90*/  IMAD R103, R3, R24, R5 ;  /* 0x0000001803677224 */ /* 0x000fe400078e0205 */
[----:B------:R-:W-:-:S03]  /*0ea0*/  IMAD.MOV.U32 R4, RZ, RZ, 0x1 ;  /* 0x00000001ff047424 */ /* 0x000fc600078e00ff */
[----:B------:R-:W-:Y:S02]  /*0eb0*/  SEL R100, R103, R6, !P1 ;  /* 0x0000000667647207 */ /* 0x000fe40004800000 */
[----:B------:R-:W-:Y:S02]  /*0ec0*/  PRMT R3, R4, 0x7610, R3 ;  /* 0x0000761004037816 */ /* 0x000fe40000000003 */
[----:B------:R-:W-:-:S07]  /*0ed0*/  SEL R103, R6, R103, !P1 ;  /* 0x0000006706677207 */ /* 0x000fce0004800000 */
.L_x_8:
[----:B------:R-:W-:-:S08]  /*0ee0*/  NOP ;  /* 0x0000000000007918 */ /* 0x000fd00000000000 */
[----:B------:R-:W0:Y:S02]  /*0ef0*/  USETMAXREG.TRY_ALLOC.CTAPOOL UP0, 0xe8 ;  /* 0x000000e8000079c8 */ /* 0x000e240008000600 */
[----:B0-----:R-:W-:-:S13]  /*0f00*/  PLOP3.LUT P0, PT, PT, PT, UP0, 0x80, 0x0 ;  /* 0x000000000000781c */ /* 0x001fda0003f0f008 */
[----:B------:R-:W-:Y:S05]  /*0f10*/  @!P0 BRA `(.L_x_8) ;  /* 0xfffffffc00f08947 */ /* 0x000fea000383ffff */
[----:B------:R-:W-:Y:S01]  /*0f20*/  ULDC.64 UR4, c[0x0][0x598] ;  /* 0x0001660000047ab9 */ /* 0x000fe20000000a00 */
[----:B------:R-:W-:Y:S01]  /*0f30*/  ULDC.64 UR36, c[0x0][0x208] ;  /* 0x0000820000247ab9 */ /* 0x000fe20000000a00 */
[----:B------:R-:W-:-:S04]  /*0f40*/  ISETP.NE.U32.AND P0, PT, RZ, UR4, PT ;  /* 0x00000004ff007c0c */ /* 0x000fc8000bf05070 */
[----:B------:R-:W-:-:S13]  /*0f50*/  ISETP.NE.AND.EX P0, PT, RZ, UR5, PT, P0 ;  /* 0x00000005ff007c0c */ /* 0x000fda000bf05300 */
[----:B------:R-:W-:Y:S05]  /*0f60*/  @!P0 BRA `(.L_x_11) ;  /* 0x00000000001c8947 */ /* 0x000fea0003800000 */
[----:B------:R-:W0:Y:S02]  /*0f70*/  LDC.64 R4, c[0x0][0x598] ;  /* 0x00016600ff047b82 */ /* 0x000e240000000a00 */
[----:B0-----:R-:W2:Y:S02]  /*0f80*/  LDG.E.64 R4, desc[UR36][R4.64] ;  /* 0x0000002404047981 */ /* 0x001ea4000c1e1b00 */
[----:B--2---:R-:W-:-:S04]  /*0f90*/  ISETP.NE.U32.AND P0, PT, R4, RZ, PT ;  /* 0x000000ff0400720c */ /* 0x004fc80003f05070 */
[----:B------:R-:W-:-:S13]  /*0fa0*/  ISETP.NE.AND.EX P0, PT, R5, RZ, PT, P0 ;  /* 0x000000ff0500720c */ /* 0x000fda0003f05300 */
[----:B------:R-:W-:Y:S05]  /*0fb0*/  @!P0 BRA `(.L_x_11) ;  /* 0x0000000000088947 */ /* 0x000fea0003800000 */
[----:B------:R0:W5:Y:S01]  /*0fc0*/  LD.E R23, desc[UR36][R4.64] ;  /* 0x0000002404177980 */ /* 0x000162000c101900 */
[----:B------:R-:W-:Y:S05]  /*0fd0*/  BRA `(.L_x_12) ;  /* 0x0000000000247947 */ /* 0x000fea0003800000 */
.L_x_11:
[----:B------:R-:W-:Y:S02]  /*0fe0*/  ULDC.64 UR4, c[0x0][0x588] ;  /* 0x0001620000047ab9 */ /* 0x000fe40000000a00 */
[----:B------:R-:W-:-:S04]  /*0ff0*/  ISETP.NE.U32.AND P0, PT, RZ, UR4, PT ;  /* 0x00000004ff007c0c */ /* 0x000fc8000bf05070 */
[----:B------:R-:W-:-:S13]  /*1000*/  ISETP.NE.AND.EX P0, PT, RZ, UR5, PT, P0 ;  /* 0x00000005ff007c0c */ /* 0x000fda000bf05300 */
[----:B------:R-:W-:Y:S05]  /*1010*/  @!P0 BRA `(.L_x_13) ;  /* 0x00000000000c8947 */ /* 0x000fea0003800000 */
[----:B------:R-:W0:Y:S02]  /*1020*/  LDC.64 R4, c[0x0][0x588] ;  /* 0x00016200ff047b82 */ /* 0x000e240000000a00 */
[----:B0-----:R1:W5:Y:S01]  /*1030*/  LDG.E R23, desc[UR36][R4.64] ;  /* 0x0000002404177981 */ /* 0x001362000c1e1900 */
[----:B------:R-:W-:Y:S05]  /*1040*/  BRA `(.L_x_12) ;  /* 0x0000000000087947 */ /* 0x000fea0003800000 */
.L_x_13:
[----:B------:R-:W-:Y:S02]  /*1050*/  ULDC UR4, c[0x0][0x580] ;  /* 0x0001600000047ab9 */ /* 0x000fe40000000800 */
[----:B------:R-:W-:-:S07]  /*1060*/  IMAD.U32 R23, RZ, RZ, UR4 ;  /* 0x00000004ff177e24 */ /* 0x000fce000f8e00ff */
.L_x_12:
[----:B------:R-:W-:Y:S02]  /*1070*/  ULDC.64 UR4, c[0x0][0x5a0] ;  /* 0x0001680000047ab9 */ /* 0x000fe40000000a00 */
[----:B------:R-:W-:-:S04]  /*1080*/  ISETP.NE.U32.AND P0, PT, RZ, UR4, PT ;  /* 0x00000004ff007c0c */ /* 0x000fc8000bf05070 */
[----:B------:R-:W-:-:S13]  /*1090*/  ISETP.NE.AND.EX P0, PT, RZ, UR5, PT, P0 ;  /* 0x00000005ff007c0c */ /* 0x000fda000bf05300 */
[----:B------:R-:W-:Y:S05]  /*10a0*/  @!P0 BRA `(.L_x_14) ;  /* 0x00000000001c8947 */ /* 0x000fea0003800000 */
[----:B01----:R-:W0:Y:S02]  /*10b0*/  LDC.64 R4, c[0x0][0x5a0] ;  /* 0x00016800ff047b82 */ /* 0x003e240000000a00 */
[----:B0-----:R-:W2:Y:S02]  /*10c0*/  LDG.E.64 R4, desc[UR36][R4.64] ;  /* 0x0000002404047981 */ /* 0x001ea4000c1e1b00 */
[----:B--2---:R-:W-:-:S04]  /*10d0*/  ISETP.NE.U32.AND P0, PT, R4, RZ, PT ;  /* 0x000000ff0400720c */ /* 0x004fc80003f05070 */
[----:B------:R-:W-:-:S13]  /*10e0*/  ISETP.NE.AND.EX P0, PT, R5, RZ, PT, P0 ;  /* 0x000000ff0500720c */ /* 0x000fda0003f05300 */
[----:B------:R-:W-:Y:S05]  /*10f0*/  @!P0 BRA `(.L_x_14) ;  /* 0x0000000000088947 */ /* 0x000fea0003800000 */
[----:B------:R0:W5:Y:S01]  /*1100*/  LD.E R90, desc[UR36][R4.64] ;  /* 0x00000024045a7980 */ /* 0x000162000c101900 */
[----:B------:R-:W-:Y:S05]  /*1110*/  BRA `(.L_x_15) ;  /* 0x0000000000247947 */ /* 0x000fea0003800000 */
.L_x_14:
[----:B------:R-:W-:Y:S02]  /*1120*/  ULDC.64 UR4, c[0x0][0x590] ;  /* 0x0001640000047ab9 */ /* 0x000fe40000000a00 */
[----:B------:R-:W-:-:S04]  /*1130*/  ISETP.NE.U32.AND P0, PT, RZ, UR4, PT ;  /* 0x00000004ff007c0c */ /* 0x000fc8000bf05070 */
[----:B------:R-:W-:-:S13]  /*1140*/  ISETP.NE.AND.EX P0, PT, RZ, UR5, PT, P0 ;  /* 0x00000005ff007c0c */ /* 0x000fda000bf05300 */
[----:B------:R-:W-:Y:S05]  /*1150*/  @!P0 BRA `(.L_x_16) ;  /* 0x00000000000c8947 */ /* 0x000fea0003800000 */
[----:B------:R-:W2:Y:S02]  /*1160*/  LDC.64 R90, c[0x0][0x590] ;  /* 0x00016400ff5a7b82 */ /* 0x000ea40000000a00 */
[----:B--2---:R2:W5:Y:S01]  /*1170*/  LDG.E R90, desc[UR36][R90.64] ;  /* 0x000000245a5a7981 */ /* 0x004562000c1e1900 */
[----:B------:R-:W-:Y:S05]  /*1180*/  BRA `(.L_x_15) ;  /* 0x0000000000087947 */ /* 0x000fea0003800000 */
.L_x_16:
[----:B------:R-:W-:Y:S02]  /*1190*/  ULDC UR4, c[0x0][0x584] ;  /* 0x0001610000047ab9 */ /* 0x000fe40000000800 */
[----:B------:R-:W-:-:S07]  /*11a0*/  IMAD.U32 R90, RZ, RZ, UR4 ;  /* 0x00000004ff5a7e24 */ /* 0x000fce000f8e00ff */
.L_x_15:
[----:B------:R-:W-:-:S13]  /*11b0*/  LOP3.LUT P0, RZ, R3, 0xff, RZ, 0xc0, !PT ;  /* 0x000000ff03ff7812 */ /* 0x000fda000780c0ff */
[----:B------:R-:W-:Y:S05]  /*11c0*/  @!P0 EXIT ;  /* 0x000000000000894d */ /* 0x000fea0003800000 */
[----:B------:R-:W3:Y:S01]  /*11d0*/  LDC R93, c[0x0][0x658] ;  /* 0x00019600ff5d7b82 */ /* 0x000ee20000000800 */
[----:B------:R-:W-:Y:S01]  /*11e0*/  LOP3.LUT R7, R7, 0x1, RZ, 0xc0, !PT ;  /* 0x0000000107077812 */ /* 0x000fe200078ec0ff */
[----:B------:R-:W-:Y:S01]  /*11f0*/  ULDC.64 UR6, c[0x0][0x288] ;  /* 0x0000a20000067ab9 */ /* 0x000fe20000000a00 */
[----:B------:R-:W-:Y:S01]  /*1200*/  SHF.R.U32.HI R3, RZ, 0x2, R95 ;  /* 0x00000002ff037819 */ /* 0x000fe2000001165f */
[----:B------:R-:W-:Y:S01]  /*1210*/  UIADD3 UR4, UR7, 0x3f, URZ ;  /* 0x0000003f07047890 */ /* 0x000fe2000fffe03f */
[----:B------:R-:W-:Y:S01]  /*1220*/  SHF.R.U32.HI R0, RZ, 0x1, R0 ;  /* 0x00000001ff007819 */ /* 0x000fe20000011600 */
[----:B------:R-:W-:Y:S01]  /*1230*/  IMAD.SHL.U32 R88, R7, 0x40, RZ ;  /* 0x0000004007587824 */ /* 0x000fe200078e00ff */
[----:B------:R-:W-:Y:S01]  /*1240*/  LOP3.LUT R3, R3, 0x7, RZ, 0xc0, !PT ;  /* 0x0000000703037812 */ /* 0x000fe200078ec0ff */
[----:B------:R-:W4:Y:S01]  /*1250*/  LDC.64 R8, c[0x0][0x5c8] ;  /* 0x00017200ff087b82 */ /* 0x000f220000000a00 */
[----:B------:R-:W-:Y:S01]  /*1260*/  USHF.R.S32.HI UR5, URZ, 0x1f, UR4 ;  /* 0x0000001f3f057899 */ /* 0x000fe20008011404 */
[----:B------:R-:W-:Y:S01]  /*1270*/  LOP3.LUT R0, R0, 0x30, RZ, 0xc0, !PT ;  /* 0x0000003000007812 */ /* 0x000fe200078ec0ff */
[----:B------:R-:W-:Y:S01]  /*1280*/  IMAD.MOV.U32 R6, RZ, RZ, 0x1 ;  /* 0x00000001ff067424 */ /* 0x000fe200078e00ff */
[--C-:B------:R-:W-:Y:S01]  /*1290*/  LOP3.LUT R88, R88, 0x40, R3.reuse, 0xe2, !PT ;  /* 0x0000004058587812 */ /* 0x100fe200078ee203 */
[----:B------:R-:W-:Y:S01]  /*12a0*/  ULEA.HI UR5, UR5, UR4, URZ, 0x6 ;  /* 0x0000000405057291 */ /* 0x000fe2000f8f303f */
[-C--:B01----:R-:W-:Y:S01]  /*12b0*/  IADD3 R4, RZ, -R0.reuse, -R3 ;  /* 0x80000000ff047210 */ /* 0x083fe20007ffe803 */
[----:B------:R-:W-:Y:S01]  /*12c0*/  IMAD.U32 R5, RZ, RZ, UR6 ;  /* 0x00000006ff057e24 */ /* 0x000fe2000f8e00ff */
[----:B------:R-:W0:Y:S01]  /*12d0*/  LDC R97, c[0x0][0x600] ;  /* 0x00018000ff617b82 */ /* 0x000e220000000800 */
[----:B------:R-:W-:Y:S01]  /*12e0*/  LOP3.LUT R88, R88, R0, RZ, 0xfc, !PT ;  /* 0x0000000058587212 */ /* 0x000fe200078efcff */
[----:B------:R-:W-:Y:S01]  /*12f0*/  IMAD.MOV.U32 R0, RZ, RZ, -0x1 ;  /* 0xffffffffff007424 */ /* 0x000fe200078e00ff */
[----:B------:R-:W-:Y:S01]  /*1300*/  USHF.R.S32.HI UR43, URZ, 0x6, UR5 ;  /* 0x000000063f2b7899 */ /* 0x000fe20008011405 */
[----:B------:R-:W-:Y:S01]  /*1310*/  LOP3.LUT R94, R95, 0x3, RZ, 0xc0, !PT ;  /* 0x000000035f5e7812 */ /* 0x000fe200078ec0ff */
[----:B------:R-:W-:Y:S01]  /*1320*/  IMAD R4, R7, -0x40, R4 ;  /* 0xffffffc007047824 */ /* 0x000fe200078e0204 */
[C---:B------:R-:W-:Y:S01]  /*1330*/  LOP3.LUT R96, R95.reuse, 0x80, RZ, 0xc0, !PT ;  /* 0x000000805f607812 */ /* 0x040fe200078ec0ff */
[----:B------:R-:W-:Y:S01]  /*1340*/  UISETP.LT.AND UP0, UPT, UR43, 0x1, UPT ;  /* 0x000000012b00788c */ /* 0x000fe2000bf01270 */
[-C--:B---3--:R-:W-:Y:S01]  /*1350*/  SHF.L.U32 R0, R0, R93.reuse, RZ ;  /* 0x0000005d00007219 */ /* 0x088fe200000006ff */
[----:B------:R-:W-:Y:S01]  /*1360*/  ULDC UR4, c[0x0][0x284] ;  /* 0x0000a10000047ab9 */ /* 0x000fe20000000800 */
[----:B------:R-:W-:Y:S01]  /*1370*/  IMAD R94, R94, -0x2, R5 ;  /* 0xfffffffe5e5e7824 */ /* 0x000fe200078e0205 */
[----:B------:R-:W-:Y:S01]  /*1380*/  USEL UR44, UR43, 0x1, UP0 ;  /* 0x000000012b2c7887 */ /* 0x000fe20008000000 */
[----:B------:R-:W-:Y:S01]  /*1390*/  SHF.L.U32 R93, R6, R93, RZ ;  /* 0x0000005d065d7219 */ /* 0x000fe200000006ff */
[----:B------:R-:W-:Y:S01]  /*13a0*/  IMAD.SHL.U32 R95, R95, 0x2, RZ ;  /* 0x000000025f5f7824 */ /* 0x000fe200078e00ff */
[----:B------:R-:W-:Y:S01]  /*13b0*/  LOP3.LUT R102, R18, 0x1, RZ, 0xfc, !PT ;  /* 0x0000000112667812 */ /* 0x000fe200078efcff */
[----:B------:R-:W-:Y:S01]  /*13c0*/  VIADD R99, R4, UR4 ;  /* 0x0000000404637c36 */ /* 0x000fe20008000000 */
[C---:B----4-:R-:W-:Y:S01]  /*13d0*/  SHF.L.U64.HI R92, R8.reuse, 0x3, R9 ;  /* 0x00000003085c7819 */ /* 0x050fe20000010209 */
[----:B--2---:R-:W-:Y:S01]  /*13e0*/  IMAD.SHL.U32 R91, R8, 0x8, RZ ;  /* 0x00000008085b7824 */ /* 0x004fe200078e00ff */
[----:B------:R-:W-:Y:S01]  /*13f0*/  SHF.R.U32.HI R96, RZ, 0x7, R96 ;  /* 0x00000007ff607819 */ /* 0x000fe20000011660 */
[----:B------:R-:W-:Y:S01]  /*1400*/  IMAD.MOV.U32 R89, RZ, RZ, RZ ;  /* 0x000000ffff597224 */ /* 0x000fe200078e00ff */
[----:B------:R-:W-:Y:S01]  /*1410*/  LOP3.LUT R98, RZ, R0, RZ, 0x33, !PT ;  /* 0x00000000ff627212 */ /* 0x000fe200078e33ff */
[----:B------:R-:W-:Y:S01]  /*1420*/  UIADD3 UR44, UR43, -UR44, URZ ;  /* 0x8000002c2b2c7290 */ /* 0x000fe2000fffe03f */
[----:B------:R-:W-:Y:S01]  /*1430*/  UMOV UR40, URZ ;  /* 0x0000003f00287c82 */ /* 0x000fe20008000000 */
[----:B0-----:R-:W-:Y:S01]  /*1440*/  VIADD R97, R97, 0xffffffff ;  /* 0xffffffff61617836 */ /* 0x001fe20000000000 */
[----:B------:R-:W-:-:S09]  /*1450*/  UMOV UR42, URZ ;  /* 0x0000003f002a7c82 */ /* 0x000fd20008000000 */
.L_x_162:
[----:B0-----:R-:W0:Y:S01]  /*1460*/  SHFL.IDX PT, R0, R96, RZ, 0x1f ;  /* 0x00001fff60007589 */ /* 0x001e2200000e0000 */
[----:B-1----:R-:W1:Y:S01]  /*1470*/  S2UR UR7, SR_CgaCtaId ;  /* 0x00000000000779c3 */ /* 0x002e620000008800 */
[----:B------:R-:W-:Y:S01]  /*1480*/  UMOV UR6, 0x400 ;  /* 0x0000040000067882 */ /* 0x000fe20000000000 */
[----:B0-----:R-:W-:Y:S01]  /*1490*/  R2UR UR4, R0 ;  /* 0x00000000000472ca */ /* 0x001fe200000e0000 */
[----:B-1----:R-:W-:-:S12]  /*14a0*/  ULEA UR6, UR7, UR6, 0x18 ;  /* 0x0000000607067291 */ /* 0x002fd8000f8ec03f */
[----:B------:R-:W-:-:S04]  /*14b0*/  ULEA.HI UR5, UR4, UR4, URZ, 0x1 ;  /* 0x0000000404057291 */ /* 0x000fc8000f8f083f */
[----:B------:R-:W-:-:S04]  /*14c0*/  ULOP3.LUT UR5, UR5, 0x7fffe, URZ, 0xc0, !UPT ;  /* 0x0007fffe05057892 */ /* 0x000fc8000f8ec03f */
[----:B------:R-:W-:-:S03]  /*14d0*/  UIADD3 UR5, UR4, -UR5, URZ ;  /* 0x8000000504057290 */ /* 0x000fc6000fffe03f */
[----:B------:R-:W-:Y:S01]  /*14e0*/  ULDC UR4, c[0x0][0x28c] ;  /* 0x0000a30000047ab9 */ /* 0x000fe20000000800 */
[----:B------:R-:W-:Y:S01]  /*14f0*/  ULEA UR5, UR5, UR6, 0xd ;  /* 0x0000000605057291 */ /* 0x000fe2000f8e683f */
[----:B------:R-:W-:-:S03]  /*1500*/  ISETP.LT.AND P0, PT, RZ, UR4, PT ;  /* 0x00000004ff007c0c */ /* 0x000fc6000bf01270 */
[----:B------:R-:W-:-:S04]  /*1510*/  UIADD3 UR5, UR5, 0x100, URZ ;  /* 0x0000010005057890 */ /* 0x000fc8000fffe03f */
[----:B------:R-:W-:-:S04]  /*1520*/  USHF.R.U32.HI UR5, URZ, 0x4, UR5 ;  /* 0x000000043f057899 */ /* 0x000fc80008011605 */
[----:B------:R-:W-:-:S04]  /*1530*/  ULOP3.LUT UR5, UR5, 0x3fff, URZ, 0xc0, !UPT ;  /* 0x00003fff05057892 */ /* 0x000fc8000f8ec03f */
[----:B------:R-:W-:Y:S01]  /*1540*/  ULOP3.LUT UR45, UR5, 0x10000, URZ, 0xfc, !UPT ;  /* 0x00010000052d7892 */ /* 0x000fe2000f8efc3f */
[----:B---345:R-:W-:Y:S11]  /*1550*/  @P0 BRA `(.L_x_17) ;  /* 0x0000000000400947 */ /* 0x038ff60003800000 */
[----:B------:R-:W-:Y:S01]  /*1560*/  MOV R0, 0x0 ;  /* 0x0000000000007802 */ /* 0x000fe20000000f00 */
[----:B------:R-:W-:Y:S01]  /*1570*/  ULDC.64 UR4, c[0x4][0x68] ;  /* 0x01001a0000047ab9 */ /* 0x000fe20000000a00 */
[----:B------:R-:W-:Y:S01]  /*1580*/  ULDC.64 UR6, c[0x4][0x8] ;  /* 0x0100020000067ab9 */ /* 0x000fe20000000a00 */
[----:B------:R-:W-:Y:S01]  /*1590*/  IMAD.U32 R4, RZ, RZ, UR4 ;  /* 0x00000004ff047e24 */ /* 0x000fe2000f8e00ff */
[----:B------:R0:W1:Y:S01]  /*15a0*/  LDC.64 R14, c[0x4][R0] ;  /* 0x01000000000e7b82 */ /* 0x0000620000000a00 */
[----:B------:R-:W-:Y:S01]  /*15b0*/  IMAD.U32 R5, RZ, RZ, UR5 ;  /* 0x00000005ff057e24 */ /* 0x000fe2000f8e00ff */
[----:B------:R-:W-:Y:S01]  /*15c0*/  ULDC.64 UR4, c[0x4][0x70] ;  /* 0x01001c0000047ab9 */ /* 0x000fe20000000a00 */
[----:B------:R-:W-:Y:S02]  /*15d0*/  IMAD.U32 R10, RZ, RZ, UR6 ;  /* 0x00000006ff0a7e24 */ /* 0x000fe4000f8e00ff */
[----:B------:R-:W-:Y:S02]  /*15e0*/  IMAD.U32 R6, RZ, RZ, UR4 ;  /* 0x00000004ff067e24 */ /* 0x000fe4000f8e00ff */
[----:B------:R-:W-:-:S02]  /*15f0*/  IMAD.U32 R7, RZ, RZ, UR5 ;  /* 0x00000005ff077e24 */ /* 0x000fc4000f8e00ff */
[----:B------:R-:W-:Y:S02]  /*1600*/  IMAD.U32 R11, RZ, RZ, UR7 ;  /* 0x00000007ff0b7e24 */ /* 0x000fe4000f8e00ff */
[----:B------:R-:W-:Y:S02]  /*1610*/  IMAD.MOV.U32 R8, RZ, RZ, 0x1e1 ;  /* 0x000001e1ff087424 */ /* 0x000fe400078e00ff */
[----:B------:R-:W-:Y:S02]  /*1620*/  IMAD.MOV.U32 R12, RZ, RZ, 0x1 ;  /* 0x00000001ff0c7424 */ /* 0x000fe400078e00ff */
[----:B0-----:R-:W-:-:S07]  /*1630*/  IMAD.MOV.U32 R13, RZ, RZ, RZ ;  /* 0x000000ffff0d7224 */ /* 0x001fce00078e00ff */
[----:B------:R-:W-:-:S07]  /*1640*/  LEPC R20, `(.L_x_17) ;  /* 0x000000001014794e */ /* 0x000fce0000000000 */
[----:B-1---5:R-:W-:Y:S05]  /*1650*/  CALL.ABS.NOINC R14 ;  /* 0x000000000e007343 */ /* 0x022fea0003c00000 */
.L_x_17:
[----:B------:R-:W-:-:S13]  /*1660*/  ISETP.NE.AND P0, PT, R102, 0x3, PT ;  /* 0x000000036600780c */ /* 0x000fda0003f05270 */
[----:B------:R-:W-:Y:S05]  /*1670*/  @!P0 BRA `(.L_x_18) ;  /* 0x0000000000048947 */ /* 0x000fea0003800000 */
[----:B------:R-:W-:Y:S01]  /*1680*/  BPT.TRAP 0x1 ;  /* 0x000000040000795c */ /* 0x000fe20000300000 */
.L_x_18:
[----:B------:R-:W0:Y:S01]  /*1690*/  S2UR UR5, SR_CgaCtaId ;  /* 0x00000000000579c3 */ /* 0x000e220000008800 */
[----:B------:R-:W-:Y:S01]  /*16a0*/  UMOV UR4, 0x400 ;  /* 0x0000040000047882 */ /* 0x000fe20000000000 */
[----:B------:R-:W-:Y:S02]  /*16b0*/  IMAD.U32 R0, RZ, RZ, UR40 ;  /* 0x00000028ff007e24 */ /* 0x000fe4000f8e00ff */
[----:B------:R-:W-:-:S03]  /*16c0*/  IMAD.U32 R3, RZ, RZ, UR42 ;  /* 0x0000002aff037e24 */ /* 0x000fc6000f8e00ff */
[----:B------:R-:W-:Y:S01]  /*16d0*/  SHF.L.U32 R0, R0, 0x1f, RZ ;  /* 0x0000001f00007819 */ /* 0x000fe200000006ff */
[----:B0-----:R-:W-:-:S06]  /*16e0*/  ULEA UR4, UR5, UR4, 0x18 ;  /* 0x0000000405047291 */ /* 0x001fcc000f8ec03f */
[----:B------:R-:W-:-:S04]  /*16f0*/  IMAD.U32 R6, RZ, RZ, UR4 ;  /* 0x00000004ff067e24 */ /* 0x000fc8000f8e00ff */
[----:B------:R-:W-:-:S04]  /*1700*/  IMAD R3, R3, 0x8, R6 ;  /* 0x0000000803037824 */ /* 0x000fc800078e0206 */
[----:B------:R0:W1:Y:S01]  /*1710*/  SYNCS.PHASECHK.TRANS64.TRYWAIT P1, [R3+URZ], R0 ;  /* 0x00000000030075a7 */ /* 0x000062000802017f */
[----:B------:R-:W-:Y:S05]  /*1720*/  @!P0 BRA `(.L_x_19) ;  /* 0x0000000000048947 */ /* 0x000fea0003800000 */
[----:B------:R-:W-:Y:S01]  /*1730*/  BPT.TRAP 0x1 ;  /* 0x000000040000795c */ /* 0x000fe20000300000 */
.L_x_19:
[----:B------:R-:W-:-:S05]  /*1740*/  IMAD.U32 R4, RZ, RZ, UR44 ;  /* 0x0000002cff047e24 */ /* 0x000fca000f8e00ff */
[----:B------:R-:W-:Y:S01]  /*1750*/  ISETP.GE.AND P2, PT, R4, 0x1, PT ;  /* 0x000000010400780c */ /* 0x000fe20003f46270 */
[----:B-1----:R-:W-:-:S12]  /*1760*/  @P1 BRA `(.L_x_20) ;  /* 0x0000000000081947 */ /* 0x002fd80003800000 */
[----:B------:R-:W1:Y:S02]  /*1770*/  SYNCS.PHASECHK.TRANS64.TRYWAIT P1, [R3+URZ], R0 ;  /* 0x00000000030075a7 */ /* 0x000e64000802017f */
[----:B-1----:R-:W-:Y:S05]  /*1780*/  @!P1 BRA `(.L_x_21) ;  /* 0x0000006800949947 */ /* 0x002fea0003800000 */
.L_x_20:
[----:B------:R-:W-:Y:S05]  /*1790*/  WARPSYNC.ALL ;  /* 0x0000000000007948 */ /* 0x000fea0003800000 */
[----:B------:R-:W-:Y:S01]  /*17a0*/  R2UR UR4, R6 ;  /* 0x00000000060472ca */ /* 0x000fe200000e0000 */
[----:B------:R-:W-:Y:S01]  /*17b0*/  ULEA UR5, UR42, UR45, 0xb ;  /* 0x0000002d2a057291 */ /* 0x000fe2000f8e583f */
[----:B------:R-:W-:Y:S01]  /*17c0*/  WARPGROUP.ARRIVE ;  /* 0x00000000000079c5 */ /* 0x000fe20000000000 */
[----:B------:R-:W-:Y:S01]  /*17d0*/  UMOV UR9, 0x40000040 ;  /* 0x4000004000097882 */ /* 0x000fe20000000000 */
[----:B------:R-:W-:-:S04]  /*17e0*/  UMOV UR11, 0x40000040 ;  /* 0x40000040000b7882 */ /* 0x000fc80000000000 */
[----:B------:R-:W-:-:S05]  /*17f0*/  UMOV UR8, UR5 ;  /* 0x0000000500087c82 */ /* 0x000fca0008000000 */
[----:B------:R-:W-:-:S04]  /*1800*/  UIADD3 UR4, UR4, 0x18100, URZ ;  /* 0x0001810004047890 */ /* 0x000fc8000fffe03f */
[----:B------:R-:W-:-:S04]  /*1810*/  USHF.R.U32.HI UR4, URZ, 0x4, UR4 ;  /* 0x000000043f047899 */ /* 0x000fc80008011604 */
[----:B------:R-:W-:-:S04]  /*1820*/  ULOP3.LUT UR4, UR4, 0x3fff, URZ, 0xc0, !UPT ;  /* 0x00003fff04047892 */ /* 0x000fc8000f8ec03f */
[----:B------:R-:W-:-:S04]  /*1830*/  ULOP3.LUT UR4, UR4, 0x10000, URZ, 0xfc, !UPT ;  /* 0x0001000004047892 */ /* 0x000fc8000f8efc3f */
[----:B------:R-:W-:-:S07]  /*1840*/  ULEA UR6, UR42, UR4, 0xb ;  /* 0x000000042a067291 */ /* 0x000fce000f8e583f */
[----:B------:R-:W-:Y:S02]  /*1850*/  UMOV UR10, UR6 ;  /* 0x00000006000a7c82 */ /* 0x000fe40008000000 */
[----:B------:R-:W-:Y:S01]  /*1860*/  HGMMA.64x128x8.F32.TF32 R24, gdesc[UR8], RZ, !UPT, gsb0 ;  /* 0x05e00000081879f0 */ /* 0x000fe2000c0028ff */
[----:B------:R-:W-:Y:S02]  /*1870*/  UIADD3 UR8, UR5, 0x2, URZ ;  /* 0x0000000205087890 */ /* 0x000fe4000fffe03f */
[----:B------:R-:W-:Y:S01]  /*1880*/  UIADD3 UR10, UR6, 0x2, URZ ;  /* 0x00000002060a7890 */ /* 0x000fe2000fffe03f */
[----:B------:R-:W-:Y:S01]  /*1890*/  UMOV UR9, 0x40000040 ;  /* 0x4000004000097882 */ /* 0x000fe20000000000 */
[----:B------:R-:W-:Y:S01]  /*18a0*/  UMOV UR11, 0x40000040 ;  /* 0x40000040000b7882 */ /* 0x000fe20000000000 */
[----:B------:R-:W-:Y:S02]  /*18b0*/  WARPGROUP.DEPBAR.LE gsb0, 0x0 ;  /* 0x00008000000079c5 */ /* 0x000fe40000010000 */
[----:B------:R-:W-:-:S06]  /*18c0*/  WARPGROUP.ARRIVE ;  /* 0x00000000000079c5 */ /* 0x000fcc0000000000 */
[----:B------:R-:W-:Y:S01]  /*18d0*/  HGMMA.64x128x8.F32.TF32 R24, gdesc[UR8], R24, gsb0 ;  /* 0x05e00000081879f0 */ /* 0x000fe20008002818 */
        /* <DEDUP_REMOVED lines=41> */
[----:B------:R-:W-:Y:S03]  /*1b70*/  HGMMA.64x128x8.F32.TF32 R24, gdesc[UR8], R24, gsb0 ;  /* 0x05e00000081879f0 */ /* 0x000fe60008002818 */
[----:B------:R-:W-:Y:S02]  /*1b80*/  WARPGROUP.DEPBAR.LE gsb0, 0x0 ;  /* 0x00008000000079c5 */ /* 0x000fe40000010000 */
[----:B------:R-:W-:Y:S05]  /*1b90*/  @!P2 BRA `(.L_x_22) ;  /* 0x000000040098a947 */ /* 0x000fea0003800000 */
[----:B------:R-:W-:Y:S01]  /*1ba0*/  UIADD3 UR5, UR42, 0x1, URZ ;  /* 0x000000012a057890 */ /* 0x000fe2000fffe03f */
[----:B01----:R-:W-:Y:S02]  /*1bb0*/  IMAD.U32 R0, RZ, RZ, UR44 ;  /* 0x0000002cff007e24 */ /* 0x003fe4000f8e00ff */
[----:B------:R-:W-:Y:S01]  /*1bc0*/  IMAD.U32 R3, RZ, RZ, UR42 ;  /* 0x0000002aff037e24 */ /* 0x000fe2000f8e00ff */
[----:B------:R-:W-:-:S04]  /*1bd0*/  UISETP.NE.AND UP0, UPT, UR5, 0x3, UPT ;  /* 0x000000030500788c */ /* 0x000fc8000bf05270 */
[----:B------:R-:W-:Y:S02]  /*1be0*/  USEL UR6, URZ, 0x1, UP0 ;  /* 0x000000013f067887 */ /* 0x000fe40008000000 */
[----:B------:R-:W-:Y:S02]  /*1bf0*/  USEL UR5, UR5, URZ, UP0 ;  /* 0x0000003f05057287 */ /* 0x000fe40008000000 */
[----:B------:R-:W-:-:S06]  /*1c00*/  ULOP3.LUT UR6, UR40, UR6, URZ, 0x3c, !UPT ;  /* 0x0000000628067292 */ /* 0x000fcc000f8e3c3f */
[----:B------:R-:W-:-:S07]  /*1c10*/  IMAD.U32 R7, RZ, RZ, UR6 ;  /* 0x00000006ff077e24 */ /* 0x000fce000f8e00ff */
.L_x_29:
[----:B------:R-:W-:Y:S05]  /*1c20*/  @!P0 BRA `(.L_x_23) ;  /* 0x0000000000048947 */ /* 0x000fea0003800000 */
[----:B------:R-:W-:Y:S01]  /*1c30*/  BPT.TRAP 0x1 ;  /* 0x000000040000795c */ /* 0x000fe20000300000 */
.L_x_23:
[----:B------:R-:W0:Y:S01]  /*1c40*/  S2UR UR7, SR_CgaCtaId ;  /* 0x00000000000779c3 */ /* 0x000e220000008800 */
[----:B------:R-:W-:Y:S01]  /*1c50*/  UMOV UR6, 0x400 ;  /* 0x0000040000067882 */ /* 0x000fe20000000000 */
[----:B------:R-:W-:Y:S01]  /*1c60*/  IMAD.U32 R5, RZ, RZ, UR5 ;  /* 0x00000005ff057e24 */ /* 0x000fe2000f8e00ff */
[----:B------:R-:W-:Y:S01]  /*1c70*/  SHF.L.U32 R4, R7, 0x1f, RZ ;  /* 0x0000001f07047819 */ /* 0x000fe200000006ff */
[----:B0-----:R-:W-:-:S06]  /*1c80*/  ULEA UR6, UR7, UR6, 0x18 ;  /* 0x0000000607067291 */ /* 0x001fcc000f8ec03f */
[----:B------:R-:W-:-:S04]  /*1c90*/  IMAD.U32 R6, RZ, RZ, UR6 ;  /* 0x00000006ff067e24 */ /* 0x000fc8000f8e00ff */
[----:B------:R-:W-:-:S04]  /*1ca0*/  IMAD R5, R5, 0x8, R6 ;  /* 0x0000000805057824 */ /* 0x000fc800078e0206 */
[----:B------:R0:W1:Y:S01]  /*1cb0*/  SYNCS.PHASECHK.TRANS64.TRYWAIT P1, [R5+URZ], R4 ;  /* 0x00000004050075a7 */ /* 0x000062000802017f */
[----:B------:R-:W-:Y:S05]  /*1cc0*/  @!P0 BRA `(.L_x_24) ;  /* 0x0000000000048947 */ /* 0x000fea0003800000 */
[----:B------:R-:W-:Y:S01]  /*1cd0*/  BPT.TRAP 0x1 ;  /* 0x000000040000795c */ /* 0x000fe20000300000 */
.L_x_24:
[----:B-1----:R-:W-:Y:S05]  /*1ce0*/  @P1 BRA `(.L_x_25) ;  /* 0x0000000000081947 */ /* 0x002fea0003800000 */
[----:B------:R-:W1:Y:S02]  /*1cf0*/  SYNCS.PHASECHK.TRANS64.TRYWAIT P1, [R5+URZ], R4 ;  /* 0x00000004050075a7 */ /* 0x000e64000802017f */
[----:B-1----:R-:W-:Y:S05]  /*1d00*/  @!P1 BRA `(.L_x_26) ;  /* 0x0000006400489947 */ /* 0x002fea0003800000 */
.L_x_25:
[----:B------:R-:W-:Y:S01]  /*1d10*/  ULEA UR6, UR5, UR45, 0xb ;  /* 0x0000002d05067291 */ /* 0x000fe2000f8e583f */
[----:B------:R-:W-:Y:S01]  /*1d20*/  WARPGROUP.ARRIVE ;  /* 0x00000000000079c5 */ /* 0x000fe20000000000 */
[----:B------:R-:W-:Y:S01]  /*1d30*/  ULEA UR7, UR5, UR4, 0xb ;  /* 0x0000000405077291 */ /* 0x000fe2000f8e583f */
[----:B------:R-:W-:Y:S01]  /*1d40*/  UMOV UR9, 0x40000040 ;  /* 0x4000004000097882 */ /* 0x000fe20000000000 */
[----:B------:R-:W-:-:S03]  /*1d50*/  UMOV UR11, 0x40000040 ;  /* 0x40000040000b7882 */ /* 0x000fc60000000000 */
[----:B------:R-:W-:Y:S02]  /*1d60*/  UMOV UR8, UR6 ;  /* 0x0000000600087c82 */ /* 0x000fe40008000000 */
[----:B------:R-:W-:Y:S02]  /*1d70*/  UMOV UR10, UR7 ;  /* 0x00000007000a7c82 */ /* 0x000fe40008000000 */
[----:B------:R-:W-:Y:S01]  /*1d80*/  HGMMA.64x128x8.F32.TF32 R24, gdesc[UR8], R24, gsb0 ;  /* 0x05e00000081879f0 */ /* 0x000fe20008002818 */
[----:B------:R-:W-:Y:S02]  /*1d90*/  UIADD3 UR8, UR6, 0x2, URZ ;  /* 0x0000000206087890 */ /* 0x000fe4000fffe03f */
[----:B------:R-:W-:Y:S01]  /*1da0*/  UIADD3 UR10, UR7, 0x2, URZ ;  /* 0x00000002070a7890 */ /* 0x000fe2000fffe03f */
[----:B------:R-:W-:Y:S01]  /*1db0*/  UMOV UR9, 0x40000040 ;  /* 0x4000004000097882 */ /* 0x000fe20000000000 */
[----:B------:R-:W-:Y:S01]  /*1dc0*/  UMOV UR11, 0x40000040 ;  /* 0x40000040000b7882 */ /* 0x000fe20000000000 */
[----:B------:R-:W-:-:S02]  /*1dd0*/  WARPGROUP.DEPBAR.LE gsb0, 0x0 ;  /* 0x00008000000079c5 */ /* 0x000fc40000010000 */
        /* <DEDUP_REMOVED lines=46> */
[----:B------:R-:W-:Y:S01]  /*20c0*/  BPT.TRAP 0x1 ;  /* 0x000000040000795c */ /* 0x000fe20000300000 */
.L_x_27:
[----:B------:R-:W-:-:S13]  /*20d0*/  ISETP.NE.AND P1, PT, R22, RZ, PT ;  /* 0x000000ff1600720c */ /* 0x000fda0003f25270 */
[----:B01----:R-:W-:-:S04]  /*20e0*/  @P1 IMAD R4, R3, 0x8, R6 ;  /* 0x0000000803041824 */ /* 0x003fc800078e0206 */
[----:B------:R-:W-:-:S05]  /*20f0*/  @P1 VIADD R4, R4, 0x18 ;  /* 0x0000001804041836 */ /* 0x000fca0000000000 */
[----:B------:R-:W-:-:S04]  /*2100*/  @P1 PRMT R4, R19, 0x654, R4 ;  /* 0x0000065413041816 */ /* 0x000fc80000000004 */
[----:B------:R0:W-:Y:S01]  /*2110*/  @P1 SYNCS.ARRIVE.TRANS64.RED.A1T0 RZ, [R4+URZ], RZ ;  /* 0x000000ff04ff19a7 */ /* 0x0001e2000810043f */
[----:B------:R-:W-:-:S13]  /*2120*/  ISETP.GT.U32.AND P1, PT, R18, 0x1, PT ;  /* 0x000000011200780c */ /* 0x000fda0003f24070 */
[----:B0-----:R-:W-:Y:S05]  /*2130*/  @P1 BRA `(.L_x_28) ;  /* 0x0000000000041947 */ /* 0x001fea0003800000 */
[----:B------:R-:W-:Y:S01]  /*2140*/  BPT.TRAP 0x1 ;  /* 0x000000040000795c */ /* 0x000fe20000300000 */
.L_x_28:
[----:B------:R-:W-:Y:S01]  /*2150*/  UIADD3 UR5, UR5, 0x1, URZ ;  /* 0x0000000105057890 */ /* 0x000fe2000fffe03f */
[C---:B------:R-:W-:Y:S01]  /*2160*/  ISETP.GT.AND P2, PT, R0.reuse, 0x1, PT ;  /* 0x000000010000780c */ /* 0x040fe20003f44270 */
[----:B------:R-:W-:Y:S02]  /*2170*/  VIADD R3, R3, 0x1 ;  /* 0x0000000103037836 */ /* 0x000fe40000000000 */
[----:B------:R-:W-:Y:S01]  /*2180*/  UISETP.NE.AND UP0, UPT, UR5, 0x3, UPT ;  /* 0x000000030500788c */ /* 0x000fe2000bf05270 */
[----:B------:R-:W-:Y:S02]  /*2190*/  VIADD R0, R0, 0xffffffff ;  /* 0xffffffff00007836 */ /* 0x000fe40000000000 */
[C---:B------:R-:W-:Y:S01]  /*21a0*/  ISETP.NE.AND P1, PT, R3.reuse, 0x3, PT ;  /* 0x000000030300780c */ /* 0x040fe20003f25270 */
[----:B------:R-:W-:Y:S02]  /*21b0*/  USEL UR6, URZ, 0x1, UP0 ;  /* 0x000000013f067887 */ /* 0x000fe40008000000 */
[----:B------:R-:W-:Y:S01]  /*21c0*/  USEL UR5, UR5, URZ, UP0 ;  /* 0x0000003f05057287 */ /* 0x000fe20008000000 */
[----:B------:R-:W-:-:S03]  /*21d0*/  SEL R3, R3, RZ, P1 ;  /* 0x000000ff03037207 */ /* 0x000fc60000800000 */
[----:B------:R-:W-:Y:S01]  /*21e0*/  LOP3.LUT R7, R7, UR6, RZ, 0x3c, !PT ;  /* 0x0000000607077c12 */ /* 0x000fe2000f8e3cff */
[----:B------:R-:W-:Y:S07]  /*21f0*/  @P2 BRA `(.L_x_29) ;  /* 0xfffffff800882947 */ /* 0x000fee000383ffff */
.L_x_22:
[----:B01----:R-:W0:Y:S02]  /*2200*/  LDC R0, c[0x0][0x28c] ;  /* 0x0000a300ff007b82 */ /* 0x003e240000000800 */
[----:B0-----:R-:W-:-:S13]  /*2210*/  ISETP.GE.AND P1, PT, R0, 0x1, PT ;  /* 0x000000010000780c */ /* 0x001fda0003f26270 */
[----:B------:R-:W-:Y:S05]  /*2220*/  @!P1 BRA `(.L_x_30) ;  /* 0x0000000000449947 */ /* 0x000fea0003800000 */
[----:B------:R-:W-:Y:S05]  /*2230*/  @!P0 BRA `(.L_x_31) ;  /* 0x0000000000048947 */ /* 0x000fea0003800000 */
[----:B------:R-:W-:Y:S01]  /*2240*/  BPT.TRAP 0x1 ;  /* 0x000000040000795c */ /* 0x000fe20000300000 */
.L_x_31:
[----:B------:R-:W-:-:S13]  /*2250*/  ISETP.NE.AND P0, PT, R22, RZ, PT ;  /* 0x000000ff1600720c */ /* 0x000fda0003f05270 */
[----:B------:R-:W-:-:S05]  /*2260*/  VOTEU.ANY UP0, P0 ;  /* 0x00000000003f7886 */ /* 0x000fca0000000100 */
[----:B------:R-:W-:-:S06]  /*2270*/  @UP0 UIADD3 UR4, UR44, UR42, URZ ;  /* 0x0000002a2c040290 */ /* 0x000fcc000fffe03f */
[----:B------:R-:W-:Y:S02]  /*2280*/  IMAD.U32 R4, RZ, RZ, UR4 ;  /* 0x00000004ff047e24 */ /* 0x000fe4000f8e00ff */
[----:B------:R-:W-:Y:S02]  /*2290*/  IMAD.U32 R3, RZ, RZ, UR4 ;  /* 0x00000004ff037e24 */ /* 0x000fe4000f8e00ff */
[----:B------:R-:W-:-:S05]  /*22a0*/  @P0 IMAD.WIDE.U32 R4, R4, -0x55555555, RZ ;  /* 0xaaaaaaab04040825 */ /* 0x000fca00078e00ff */
[----:B------:R-:W-:-:S05]  /*22b0*/  @P0 SHF.R.U32.HI R0, RZ, 0x1, R5 ;  /* 0x00000001ff000819 */ /* 0x000fca0000011605 */
[----:B------:R-:W-:-:S04]  /*22c0*/  @P0 IMAD R0, R0, -0x3, R3 ;  /* 0xfffffffd00000824 */ /* 0x000fc800078e0203 */
[----:B------:R-:W-:-:S04]  /*22d0*/  @P0 IMAD R0, R0, 0x8, R6 ;  /* 0x0000000800000824 */ /* 0x000fc800078e0206 */
[----:B------:R-:W-:-:S05]  /*22e0*/  @P0 VIADD R0, R0, 0x18 ;  /* 0x0000001800000836 */ /* 0x000fca0000000000 */
[----:B------:R-:W-:-:S04]  /*22f0*/  @P0 PRMT R0, R19, 0x654, R0 ;  /* 0x0000065413000816 */ /* 0x000fc80000000000 */
[----:B------:R0:W-:Y:S01]  /*2300*/  @P0 SYNCS.ARRIVE.TRANS64.RED.A1T0 RZ, [R0+URZ], RZ ;  /* 0x000000ff00ff09a7 */ /* 0x0001e2000810043f */
[----:B------:R-:W-:-:S13]  /*2310*/  ISETP.GT.U32.AND P0, PT, R18, 0x1, PT ;  /* 0x000000011200780c */ /* 0x000fda0003f04070 */
[----:B0-----:R-:W-:Y:S05]  /*2320*/  @P0 BRA `(.L_x_30) ;  /* 0x0000000000040947 */ /* 0x001fea0003800000 */
[----:B------:R-:W-:Y:S01]  /*2330*/  BPT.TRAP 0x1 ;  /* 0x000000040000795c */ /* 0x000fe20000300000 */
.L_x_30:
[----:B------:R-:W-:Y:S01]  /*2340*/  IMAD.SHL.U32 R100, R100, 0x80, RZ ;  /* 0x0000008064647824 */ /* 0x000fe200078e00ff */
[----:B------:R-:W-:Y:S01]  /*2350*/  UIADD3 UR42, UR43, UR42, URZ ;  /* 0x0000002a2b2a7290 */ /* 0x000fe2000fffe03f */
[----:B------:R-:W-:Y:S01]  /*2360*/  SHF.R.S32.HI R11, RZ, 0x1f, R101 ;  /* 0x0000001fff0b7819 */ /* 0x000fe20000011465 */
[----:B------:R-:W-:Y:S01]  /*2370*/  UISETP.GE.U32.AND UP1, UPT, UR43, 0x3, UPT ;  /* 0x000000032b00788c */ /* 0x000fe2000bf26070 */
[----:B------:R-:W-:Y:S01]  /*2380*/  IMAD.SHL.U32 R6, R103, 0x80, RZ ;  /* 0x0000008067067824 */ /* 0x000fe200078e00ff */
[----:B------:R-:W-:Y:S01]  /*2390*/  ULDC UR7, c[0x0][0x288] ;  /* 0x0000a20000077ab9 */ /* 0x000fe20000000800 */
[C---:B------:R-:W-:Y:S01]  /*23a0*/  LOP3.LUT R8, R100.reuse, 0x6, R95, 0xf8, !PT ;  /* 0x0000000664087812 */ /* 0x040fe200078ef85f */
[----:B------:R-:W-:Y:S01]  /*23b0*/  UISETP.GT.U32.AND UP0, UPT, UR42, 0x2, UPT ;  /* 0x000000022a00788c */ /* 0x000fe2000bf04070 */
[----:B------:R-:W-:Y:S01]  /*23c0*/  ISETP.GE.AND P0, PT, R100, UR7, PT ;  /* 0x0000000764007c0c */ /* 0x000fe2000bf06270 */
[----:B------:R-:W-:Y:S01]  /*23d0*/  ULDC.64 UR4, c[0x0][0x5d0] ;  /* 0x0001740000047ab9 */ /* 0x000fe20000000a00 */
[--C-:B------:R-:W-:Y:S01]  /*23e0*/  SHF.R.S32.HI R9, RZ, 0x1f, R8.reuse ;  /* 0x0000001fff097819 */ /* 0x100fe20000011408 */
[----:B------:R-:W-:Y:S01]  /*23f0*/  ULDC UR10, c[0x0][0x284] ;  /* 0x0000a100000a7ab9 */ /* 0x000fe20000000800 */
[----:B------:R-:W-:Y:S01]  /*2400*/  IMAD R0, R11, UR4, RZ ;  /* 0x000000040b007c24 */ /* 0x000fe2000f8e02ff */
[----:B------:R-:W-:Y:S01]  /*2410*/  UISETP.LT.U32.AND UP0, UPT, UR43, 0x3, UP0 ;  /* 0x000000032b00788c */ /* 0x000fe20008701070 */
[----:B------:R-:W-:Y:S01]  /*2420*/  ISETP.GE.OR P0, PT, R6, UR10, P0 ;  /* 0x0000000a06007c0c */ /* 0x000fe20008706670 */
[----:B------:R-:W-:Y:S01]  /*2430*/  IMAD.WIDE.U32 R4, R101, UR4, R8 ;  /* 0x0000000465047c25 */ /* 0x000fe2000f8e0008 */
[----:B------:R-:W-:Y:S01]  /*2440*/  ULDC.64 UR8, c[0x0][0x5c8] ;  /* 0x0001720000087ab9 */ /* 0x000fe20000000a00 */
[----:B------:R-:W-:-:S02]  /*2450*/  USEL UR6, URZ, 0x1, !UP0 ;  /* 0x000000013f067887 */ /* 0x000fc4000c000000 */
[----:B------:R-:W-:Y:S01]  /*2460*/  IMAD R3, R101, UR5, R0 ;  /* 0x0000000565037c24 */ /* 0x000fe2000f8e0200 */
[----:B------:R-:W-:Y:S01]  /*2470*/  @UP1 UIMAD.WIDE.U32 UR4, UR42, -0x55555555, URZ ;  /* 0xaaaaaaab2a0418a5 */ /* 0x000fe2000f8e003f */
[----:B------:R-:W-:Y:S01]  /*2480*/  IMAD.WIDE R104, R103, 0x80, R88 ;  /* 0x0000008067687825 */ /* 0x000fe200078e0258 */
[----:B------:R-:W-:Y:S02]  /*2490*/  ULOP3.LUT UR40, UR40, UR6, URZ, 0x3c, !UPT ;  /* 0x0000000628287292 */ /* 0x000fe4000f8e3c3f */
[----:B------:R-:W-:Y:S01]  /*24a0*/  @UP1 USHF.R.U32.HI UR4, URZ, 0x1, UR5 ;  /* 0x000000013f041899 */ /* 0x000fe20008011605 */
[----:B------:R-:W-:Y:S02]  /*24b0*/  IMAD.IADD R5, R5, 0x1, R3 ;  /* 0x0000000105057824 */ /* 0x000fe400078e0203 */
[----:B------:R-:W-:Y:S01]  /*24c0*/  IMAD R3, R105, UR8, RZ ;  /* 0x0000000869037c24 */ /* 0x000fe2000f8e02ff */
[----:B------:R-:W-:Y:S01]  /*24d0*/  @UP1 ULOP3.LUT UR40, UR40, 0x1, UR4, 0x78, !UPT ;  /* 0x0000000128281892 */ /* 0x000fe2000f8e7804 */
[----:B------:R-:W-:-:S04]  /*24e0*/  IMAD.WIDE.U32 R106, R104, UR8, R4 ;  /* 0x00000008686a7c25 */ /* 0x000fc8000f8e0004 */
[----:B------:R-:W-:Y:S02]  /*24f0*/  IMAD R7, R104, UR9, R3 ;  /* 0x0000000968077c24 */ /* 0x000fe4000f8e0203 */
[----:B------:R-:W-:Y:S01]  /*2500*/  IMAD.MOV.U32 R0, RZ, RZ, -0x1 ;  /* 0xffffffffff007424 */ /* 0x000fe200078e00ff */
[----:B------:R-:W-:Y:S06]  /*2510*/  @P0 BRA `(.L_x_32) ;  /* 0x0000004000100947 */ /* 0x000fec0003800000 */
[----:B-----5:R-:W-:Y:S01]  /*2520*/  FSETP.NEU.AND P1, PT, R90, RZ, PT ;  /* 0x000000ff5a00720b */ /* 0x020fe20003f2d000 */
[----:B------:R-:W-:Y:S01]  /*2530*/  IMAD.IADD R4, R94, 0x1, -R100 ;  /* 0x000000015e047824 */ /* 0x000fe200078e0a64 */
[----:B------:R-:W-:Y:S01]  /*2540*/  BSSY B0, `(.L_x_32) ;  /* 0x0000401000007945 */ /* 0x000fe20003800000 */
[----:B------:R-:W-:Y:S02]  /*2550*/  IMAD.IADD R3, R99, 0x1, -R6 ;  /* 0x0000000163037824 */ /* 0x000fe400078e0a06 */
[----:B------:R-:W-:Y:S01]  /*2560*/  IMAD.IADD R117, R107, 0x1, R7 ;  /* 0x000000016b757824 */ /* 0x000fe200078e0207 */
[----:B------:R-:W-:-:S04]  /*2570*/  ISETP.GT.AND P0, PT, R4, RZ, PT ;  /* 0x000000ff0400720c */ /* 0x000fc80003f04270 */
[----:B------:R-:W-:-:S03]  /*2580*/  ISETP.GT.AND P2, PT, R3, RZ, P0 ;  /* 0x000000ff0300720c */ /* 0x000fc60000744270 */
[----:B------:R-:W-:Y:S10]  /*2590*/  @!P1 BRA `(.L_x_33) ;  /* 0x0000002c001c9947 */ /* 0x000ff40003800000 */
[----:B------:R-:W0:Y:S01]  /*25a0*/  LDC.64 R110, c[0x0][0x5b8] ;  /* 0x00016e00ff6e7b82 */ /* 0x000e220000000a00 */
[----:B------:R-:W-:-:S07]  /*25b0*/  ULDC.64 UR4, c[0x0][0x5c0] ;  /* 0x0001700000047ab9 */ /* 0x000fce0000000a00 */
[----:B------:R-:W1:Y:S08]  /*25c0*/  LDC.64 R112, c[0x0][0x5b0] ;  /* 0x00016c00ff707b82 */ /* 0x000e700000000a00 */
[----:B------:R-:W2:Y:S01]  /*25d0*/  LDC.64 R114, c[0x0][0x5a8] ;  /* 0x00016a00ff727b82 */ /* 0x000ea20000000a00 */
[-C--:B0-----:R-:W-:Y:S02]  /*25e0*/  IMAD R6, R11, R110.reuse, RZ ;  /* 0x0000006e0b067224 */ /* 0x081fe400078e02ff */
[----:B------:R-:W-:-:S04]  /*25f0*/  IMAD.WIDE.U32 R108, R101, R110, R8 ;  /* 0x0000006e656c7225 */ /* 0x000fc800078e0008 */
[----:B------:R-:W-:Y:S02]  /*2600*/  IMAD R103, R101, R111, R6 ;  /* 0x0000006f65677224 */ /* 0x000fe400078e0206 */
[-C--:B-1----:R-:W-:Y:S02]  /*2610*/  IMAD R5, R105, R112.reuse, RZ ;  /* 0x0000007069057224 */ /* 0x082fe400078e02ff */
[----:B------:R-:W-:Y:S02]  /*2620*/  IMAD.IADD R13, R109, 0x1, R103 ;  /* 0x000000016d0d7824 */ /* 0x000fe400078e0267 */
[----:B------:R-:W-:Y:S02]  /*2630*/  IMAD.MOV.U32 R12, RZ, RZ, R108 ;  /* 0x000000ffff0c7224 */ /* 0x000fe400078e006c */
[C---:B------:R-:W-:Y:S02]  /*2640*/  IMAD R105, R104.reuse, R113, R5 ;  /* 0x0000007168697224 */ /* 0x040fe400078e0205 */
[----:B------:R-:W-:-:S04]  /*2650*/  IMAD.WIDE.U32 R6, R104, R112, R12 ;  /* 0x0000007068067225 */ /* 0x000fc800078e000c */
[----:B------:R-:W-:Y:S01]  /*2660*/  IMAD.IADD R5, R7, 0x1, R105 ;  /* 0x0000000107057824 */ /* 0x000fe200078e0269 */
[----:B--2---:R-:W-:-:S04]  /*2670*/  LEA R14, P1, R6, R114, 0x2 ;  /* 0x00000072060e7211 */ /* 0x004fc800078210ff */
[----:B------:R-:W-:-:S05]  /*2680*/  LEA.HI.X R15, R6, R115, R5, 0x2, P1 ;  /* 0x00000073060f7211 */ /* 0x000fca00008f1405 */
[----:B------:R0:W2:Y:S01]  /*2690*/  @P2 LDG.E.LTC128B R5, desc[UR36][R14.64] ;  /* 0x000000240e052981 */ /* 0x0000a2000c1e1920 */
[----:B------:R-:W-:Y:S01]  /*26a0*/  LEA R10, P3, R106, UR4, 0x2 ;  /* 0x000000046a0a7c11 */ /* 0x000fe2000f8610ff */
[----:B------:R-:W-:Y:S01]  /*26b0*/  IMAD.WIDE.U32 R6, R104, R112, R8 ;  /* 0x0000007068067225 */ /* 0x000fe200078e0008 */
[----:B------:R-:W-:Y:S01]  /*26c0*/  ISETP.GT.AND P1, PT, R4, 0x1, PT ;  /* 0x000000010400780c */ /* 0x000fe20003f24270 */
[----:B------:R-:W-:Y:S02]  /*26d0*/  BSSY B1, `(.L_x_34) ;  /* 0x0000012000017945 */ /* 0x000fe40003800000 */
[----:B------:R-:W-:Y:S02]  /*26e0*/  IMAD.IADD R7, R105, 0x1, R7 ;  /* 0x0000000169077824 */ /* 0x000fe400078e0207 */
[----:B------:R-:W-:Y:S01]  /*26f0*/  IMAD.WIDE.U32 R20, R101, R110, R6 ;  /* 0x0000006e65147225 */ /* 0x000fe200078e0006 */
[----:B0-----:R-:W-:-:S03]  /*2700*/  SHF.L.U64.HI R15, R112, 0x3, R113 ;  /* 0x00000003700f7819 */ /* 0x001fc60000010271 */
[----:B------:R-:W-:Y:S01]  /*2710*/  IMAD.IADD R7, R103, 0x1, R21 ;  /* 0x0000000167077824 */ /* 0x000fe200078e0215 */
[----:B------:R-:W-:Y:S01]  /*2720*/  LEA R6, P4, R20, R114, 0x2 ;  /* 0x0000007214067211 */ /* 0x000fe200078810ff */
[----:B------:R-:W-:-:S03]  /*2730*/  IMAD.SHL.U32 R14, R112, 0x8, RZ ;  /* 0x00000008700e7824 */ /* 0x000fc600078e00ff */
[----:B------:R-:W-:Y:S01]  /*2740*/  LEA.HI.X R7, R20, R115, R7, 0x2, P4 ;  /* 0x0000007314077211 */ /* 0x000fe200020f1407 */
[----:B------:R-:W-:Y:S01]  /*2750*/  IMAD.WIDE.U32 R20, R104, R112, R14 ;  /* 0x0000007068147225 */ /* 0x000fe200078e000e */
[----:B--2---:R-:W-:-:S05]  /*2760*/  LOP3.LUT R11, R5, 0xffffe000, RZ, 0xc0, !PT ;  /* 0xffffe000050b7812 */ /* 0x004fca00078ec0ff */
[----:B------:R-:W-:-:S04]  /*2770*/  FMUL R11, R11, R90 ;  /* 0x0000005a0b0b7220 */ /* 0x000fc80000400000 */
[----:B------:R-:W-:Y:S01]  /*2780*/  FFMA R107, R24, R23, R11 ;  /* 0x00000017186b7223 */ /* 0x000fe2000000000b */
[----:B------:R-:W-:Y:S02]  /*2790*/  LEA.HI.X R11, R106, UR5, R117, 0x2, P3 ;  /* 0x000000056a0b7c11 */ /* 0x000fe400098f1475 */
[----:B------:R-:W-:Y:S02]  /*27a0*/  ISETP.GT.AND P3, PT, R3, RZ, P1 ;  /* 0x000000ff0300720c */ /* 0x000fe40000f64270 */
[----:B------:R-:W-:-:S05]  /*27b0*/  F2FP.TF32.F32.PACK_B R107, R107 ;  /* 0x0000006bff6b723e */ /* 0x000fca00024050ff */
[----:B------:R0:W-:Y:S06]  /*27c0*/  @P2 STG.E desc[UR36][R10.64], R107 ;  /* 0x0000006b0a002986 */ /* 0x0001ec000c101924 */
[----:B------:R-:W-:Y:S05]  /*27d0*/  @!P3 BRA `(.L_x_35) ;  /* 0x000000000004b947 */ /* 0x000fea0003800000 */
[----:B------:R1:W5:Y:S02]  /*27e0*/  LDG.E.LTC128B R5, desc[UR36][R6.64+0x4] ;  /* 0x0000042406057981 */ /* 0x000364000c1e1920 */
.L_x_35:
[----:B------:R-:W-:Y:S05]  /*27f0*/  BSYNC B1 ;  /* 0x0000000000017941 */ /* 0x000fea0003800000 */
.L_x_34:
[----:B-----5:R-:W-:Y:S01]  /*2800*/  LOP3.LUT R15, R5, 0xffffe000, RZ, 0xc0, !PT ;  /* 0xffffe000050f7812 */ /* 0x020fe200078ec0ff */
[----:B------:R-:W-:Y:S01]  /*2810*/  IMAD.IADD R105, R105, 0x1, R21 ;  /* 0x0000000169697824 */ /* 0x000fe200078e0215 */
[----:B------:R-:W-:Y:S01]  /*2820*/  IADD3 R108, P2, R108, R20, RZ ;  /* 0x000000146c6c7210 */ /* 0x000fe20007f5e0ff */
[----:B------:R-:W-:Y:S01]  /*2830*/  IMAD.MOV.U32 R24, RZ, RZ, R5 ;  /* 0x000000ffff187224 */ /* 0x000fe200078e0005 */
[----:B------:R-:W-:Y:S01]  /*2840*/  ISETP.GT.AND P0, PT, R3, 0x8, P0 ;  /* 0x000000080300780c */ /* 0x000fe20000704270 */
[----:B------:R-:W-:Y:S02]  /*2850*/  FMUL R12, R15, R90 ;  /* 0x0000005a0f0c7220 */ /* 0x000fe40000400000 */
[----:B------:R-:W-:Y:S01]  /*2860*/  IMAD.X R13, R105, 0x1, R13, P2 ;  /* 0x00000001690d7824 */ /* 0x000fe200010e060d */
[----:B------:R-:W-:Y:S01]  /*2870*/  LEA R14, P2, R108, R114, 0x2 ;  /* 0x000000726c0e7211 */ /* 0x000fe200078410ff */
[----:B------:R-:W-:-:S03]  /*2880*/  FFMA R25, R25, R23, R12 ;  /* 0x0000001719197223 */ /* 0x000fc6000000000c */
[----:B------:R-:W-:Y:S02]  /*2890*/  LEA.HI.X R15, R108, R115, R13, 0x2, P2 ;  /* 0x000000736c0f7211 */ /* 0x000fe400010f140d */
[----:B------:R-:W-:-:S05]  /*28a0*/  F2FP.TF32.F32.PACK_B R25, R25 ;  /* 0x00000019ff19723e */ /* 0x000fca00024050ff */
[----:B------:R2:W-:Y:S04]  /*28b0*/  @P3 STG.E desc[UR36][R10.64+0x4], R25 ;  /* 0x000004190a003986 */ /* 0x0005e8000c101924 */
[----:B------:R-:W3:Y:S01]  /*28c0*/  @P0 LDG.E.LTC128B R24, desc[UR36][R14.64] ;  /* 0x000000240e180981 */ /* 0x000ee2000c1e1920 */
[----:B------:R-:W-:Y:S01]  /*28d0*/  IADD3 R20, P2, R8, R20, RZ ;  /* 0x0000001408147210 */ /* 0x000fe20007f5e0ff */
[----:B------:R-:W-:Y:S01]  /*28e0*/  BSSY B1, `(.L_x_36) ;  /* 0x0000011000017945 */ /* 0x000fe20003800000 */
[----:B------:R-:W-:-:S03]  /*28f0*/  ISETP.GT.AND P1, PT, R3, 0x8, P1 ;  /* 0x000000080300780c */ /* 0x000fc60000f24270 */
[----:B------:R-:W-:Y:S01]  /*2900*/  IMAD.X R21, R9, 0x1, R105, P2 ;  /* 0x0000000109157824 */ /* 0x000fe200010e0669 */
[C---:B------:R-:W-:Y:S02]  /*2910*/  SHF.L.U64.HI R9, R91.reuse, 0x2, R92 ;  /* 0x000000025b097819 */ /* 0x040fe4000001025c */
[----:B------:R-:W-:Y:S01]  /*2920*/  LEA R12, P2, R91, R10, 0x2 ;  /* 0x0000000a5b0c7211 */ /* 0x000fe200078410ff */
[----:B------:R-:W-:-:S04]  /*2930*/  IMAD.WIDE.U32 R20, R101, R110, R20 ;  /* 0x0000006e65147225 */ /* 0x000fc800078e0014 */
[----:B------:R-:W-:Y:S01]  /*2940*/  IMAD.X R13, R9, 0x1, R11, P2 ;  /* 0x00000001090d7824 */ /* 0x000fe200010e060b */
[----:B------:R-:W-:Y:S02]  /*2950*/  LEA R8, P3, R20, R114, 0x2 ;  /* 0x0000007214087211 */ /* 0x000fe400078610ff */
[----:B---3--:R-:W-:-:S05]  /*2960*/  LOP3.LUT R5, R24, 0xffffe000, RZ, 0xc0, !PT ;  /* 0xffffe00018057812 */ /* 0x008fca00078ec0ff */
[----:B------:R-:W-:-:S04]  /*2970*/  FMUL R5, R5, R90 ;  /* 0x0000005a05057220 */ /* 0x000fc80000400000 */
[----:B------:R-:W-:Y:S01]  /*2980*/  FFMA R101, R26, R23, R5 ;  /* 0x000000171a657223 */ /* 0x000fe20000000005 */
[----:B------:R-:W-:-:S04]  /*2990*/  IMAD.IADD R5, R103, 0x1, R21 ;  /* 0x0000000167057824 */ /* 0x000fc800078e0215 */
[----:B------:R-:W-:Y:S02]  /*29a0*/  F2FP.TF32.F32.PACK_B R101, R101 ;  /* 0x00000065ff65723e */ /* 0x000fe400024050ff */
[----:B------:R-:W-:-:S03]  /*29b0*/  LEA.HI.X R9, R20, R115, R5, 0x2, P3 ;  /* 0x0000007314097211 */ /* 0x000fc600018f1405 */
[----:B------:R2:W-:Y:S01]  /*29c0*/  @P0 STG.E desc[UR36][R12.64], R101 ;  /* 0x000000650c000986 */ /* 0x0005e2000c101924 */
[----:B------:R-:W-:Y:S05]  /*29d0*/  @!P1 BRA `(.L_x_37) ;  /* 0x0000000000049947 */ /* 0x000fea0003800000 */
[----:B------:R3:W5:Y:S02]  /*29e0*/  LDG.E.LTC128B R24, desc[UR36][R8.64+0x4] ;  /* 0x0000042408187981 */ /* 0x000764000c1e1920 */
.L_x_37:
[----:B------:R-:W-:Y:S05]  /*29f0*/  BSYNC B1 ;  /* 0x0000000000017941 */ /* 0x000fea0003800000 */
.L_x_36:
[----:B-----5:R-:W-:Y:S01]  /*2a00*/  LOP3.LUT R5, R24, 0xffffe000, RZ, 0xc0, !PT ;  /* 0xffffe00018057812 */ /* 0x020fe200078ec0ff */
[----:B------:R-:W-:Y:S01]  /*2a10*/  BSSY B1, `(.L_x_38) ;  /* 0x0000009000017945 */ /* 0x000fe20003800000 */
[----:B------:R-:W-:-:S03]  /*2a20*/  ISETP.GT.AND P0, PT, R4, 0x8, PT ;  /* 0x000000080400780c */ /* 0x000fc60003f04270 */
[----:B------:R-:W-:Y:S01]  /*2a30*/  FMUL R14, R5, R90 ;  /* 0x0000005a050e7220 */ /* 0x000fe20000400000 */
[----:B------:R-:W-:-:S03]  /*2a40*/  ISETP.GT.AND P2, PT, R3, RZ, P0 ;  /* 0x000000ff0300720c */ /* 0x000fc60000744270 */
[----:B------:R-:W-:-:S05]  /*2a50*/  FFMA R27, R27, R23, R14 ;  /* 0x000000171b1b7223 */ /* 0x000fca000000000e */
[----:B------:R-:W-:-:S05]  /*2a60*/  F2FP.TF32.F32.PACK_B R27, R27 ;  /* 0x0000001bff1b723e */ /* 0x000fca00024050ff */
[----:B------:R4:W-:Y:S01]  /*2a70*/  @P1 STG.E desc[UR36][R12.64+0x4], R27 ;  /* 0x0000041b0c001986 */ /* 0x0009e2000c101924 */
[----:B------:R-:W-:Y:S05]  /*2a80*/  @!P2 BRA `(.L_x_39) ;  /* 0x000000000004a947 */ /* 0x000fea0003800000 */
[----:B------:R0:W5:Y:S02]  /*2a90*/  LDG.E.LTC128B R24, desc[UR36][R6.64+0x20] ;  /* 0x0000202406187981 */ /* 0x000164000c1e1920 */
.L_x_39:
[----:B------:R-:W-:Y:S05]  /*2aa0*/  BSYNC B1 ;  /* 0x0000000000017941 */ /* 0x000fea0003800000 */
.L_x_38:
        /* <DEDUP_REMOVED lines=10> */
.L_x_41:
[----:B------:R-:W-:Y:S05]  /*2b50*/  BSYNC B1 ;  /* 0x0000000000017941 */ /* 0x000fea0003800000 */
.L_x_40:
[----:B0----5:R-:W-:Y:S01]  /*2b60*/  LOP3.LUT R5, R24, 0xffffe000, RZ, 0xc0, !PT ;  /* 0xffffe00018057812 */ /* 0x021fe200078ec0ff */
[----:B------:R-:W-:Y:S01]  /*2b70*/  BSSY B1, `(.L_x_42) ;  /* 0x0000008000017945 */ /* 0x000fe20003800000 */
[----:B------:R-:W-:-:S03]  /*2b80*/  ISETP.GT.AND P0, PT, R3, 0x8, P0 ;  /* 0x000000080300780c */ /* 0x000fc60000704270 */
[----:B------:R-:W-:-:S04]  /*2b90*/  FMUL R14, R5, R90 ;  /* 0x0000005a050e7220 */ /* 0x000fc80000400000 */
[----:B------:R-:W-:-:S05]  /*2ba0*/  FFMA R29, R29, R23, R14 ;  /* 0x000000171d1d7223 */ /* 0x000fca000000000e */
[----:B------:R-:W-:-:S05]  /*2bb0*/  F2FP.TF32.F32.PACK_B R29, R29 ;  /* 0x0000001dff1d723e */ /* 0x000fca00024050ff */
[----:B------:R0:W-:Y:S01]  /*2bc0*/  @P3 STG.E desc[UR36][R10.64+0x24], R29 ;  /* 0x0000241d0a003986 */ /* 0x0001e2000c101924 */
[----:B------:R-:W-:Y:S05]  /*2bd0*/  @!P0 BRA `(.L_x_43) ;  /* 0x0000000000048947 */ /* 0x000fea0003800000 */
[----:B------:R0:W5:Y:S02]  /*2be0*/  LDG.E.LTC128B R24, desc[UR36][R8.64+0x20] ;  /* 0x0000202408187981 */ /* 0x000164000c1e1920 */
.L_x_43:
[----:B------:R-:W-:Y:S05]  /*2bf0*/  BSYNC B1 ;  /* 0x0000000000017941 */ /* 0x000fea0003800000 */
.L_x_42:
[----:B-----5:R-:W-:Y:S01]  /*2c00*/  LOP3.LUT R5, R24, 0xffffe000, RZ, 0xc0, !PT ;  /* 0xffffe00018057812 */ /* 0x020fe200078ec0ff */
        /* <DEDUP_REMOVED lines=8> */
.L_x_45:
[----:B------:R-:W-:Y:S05]  /*2c90*/  BSYNC B1 ;  /* 0x0000000000017941 */ /* 0x000fea0003800000 */
.L_x_44:
[----:B0----5:R-:W-:Y:S01]  /*2ca0*/  LOP3.LUT R5, R24, 0xffffe000, RZ, 0xc0, !PT ;  /* 0xffffe00018057812 */ /* 0x021fe200078ec0ff */
        /* <DEDUP_REMOVED lines=9> */
.L_x_47:
[----:B------:R-:W-:Y:S05]  /*2d40*/  BSYNC B1 ;  /* 0x0000000000017941 */ /* 0x000fea0003800000 */
.L_x_46:
        /* <DEDUP_REMOVED lines=10> */
.L_x_49:
[----:B------:R-:W-:Y:S05]  /*2df0*/  BSYNC B1 ;  /* 0x0000000000017941 */ /* 0x000fea0003800000 */
.L_x_48:
        /* <DEDUP_REMOVED lines=9> */
.L_x_51:
[----:B------:R-:W-:Y:S05]  /*2e90*/  BSYNC B1 ;  /* 0x0000000000017941 */ /* 0x000fea0003800000 */
.L_x_50:
        /* <DEDUP_REMOVED lines=9> */
.L_x_53:
[----:B------:R-:W-:Y:S05]  /*2f30*/  BSYNC B1 ;  /* 0x0000000000017941 */ /* 0x000fea0003800000 */
.L_x_52:
        /* <DEDUP_REMOVED lines=10> */
.L_x_55:
[----:B------:R-:W-:Y:S05]  /*2fe0*/  BSYNC B1 ;  /* 0x0000000000017941 */ /* 0x000fea0003800000 */
.L_x_54:
        /* <DEDUP_REMOVED lines=10> */
.L_x_57:
[----:B------:R-:W-:Y:S05]  /*3090*/  BSYNC B1 ;  /* 0x0000000000017941 */ /* 0x000fea0003800000 */
.L_x_56:
        /* <DEDUP_REMOVED lines=9> */
.L_x_59:
[----:B------:R-:W-:Y:S05]  /*3130*/  BSYNC B1 ;  /* 0x0000000000017941 */ /* 0x000fea0003800000 */
.L_x_58:
        /* <DEDUP_REMOVED lines=9> */
.L_x_61:
[----:B------:R-:W-:Y:S05]  /*31d0*/  BSYNC B1 ;  /* 0x0000000000017941 */ /* 0x000fea0003800000 */
.L_x_60:
        /* <DEDUP_REMOVED lines=10> */
.L_x_63:
[----:B------:R-:W-:Y:S05]  /*3280*/  BSYNC B1 ;  /* 0x0000000000017941 */ /* 0x000fea0003800000 */
.L_x_62:
        /* <DEDUP_REMOVED lines=10> */
.L_x_65:
[----:B------:R-:W-:Y:S05]  /*3330*/  BSYNC B1 ;  /* 0x0000000000017941 */ /* 0x000fea0003800000 */
.L_x_64:
        /* <DEDUP_REMOVED lines=9> */
.L_x_67:
[----:B------:R-:W-:Y:S05]  /*33d0*/  BSYNC B1 ;  /* 0x0000000000017941 */ /* 0x000fea0003800000 */
.L_x_66:
        /* <DEDUP_REMOVED lines=9> */
.L_x_69:
[----:B------:R-:W-:Y:S05]  /*3470*/  BSYNC B1 ;  /* 0x0000000000017941 */ /* 0x000fea0003800000 */
.L_x_68:
        /* <DEDUP_REMOVED lines=10> */
.L_x_71:
[----:B------:R-:W-:Y:S05]  /*3520*/  BSYNC B1 ;  /* 0x0000000000017941 */ /* 0x000fea0003800000 */
.L_x_70:
        /* <DEDUP_REMOVED lines=10> */
.L_x_73:
[----:B------:R-:W-:Y:S05]  /*35d0*/  BSYNC B1 ;  /* 0x0000000000017941 */ /* 0x000fea0003800000 */
.L_x_72:
        /* <DEDUP_REMOVED lines=9> */
.L_x_75:
[----:B------:R-:W-:Y:S05]  /*3670*/  BSYNC B1 ;  /* 0x0000000000017941 */ /* 0x000fea0003800000 */
.L_x_74:
        /* <DEDUP_REMOVED lines=9> */
.L_x_77:
[----:B------:R-:W-:Y:S05]  /*3710*/  BSYNC B1 ;  /* 0x0000000000017941 */ /* 0x000fea0003800000 */
.L_x_76:
        /* <DEDUP_REMOVED lines=10> */
.L_x_79:
[----:B------:R-:W-:Y:S05]  /*37c0*/  BSYNC B1 ;  /* 0x0000000000017941 */ /* 0x000fea0003800000 */
.L_x_78:
        /* <DEDUP_REMOVED lines=10> */
.L_x_81:
[----:B------:R-:W-:Y:S05]  /*3870*/  BSYNC B1 ;  /* 0x0000000000017941 */ /* 0x000fea0003800000 */
.L_x_80:
        /* <DEDUP_REMOVED lines=9> */
.L_x_83:
[----:B------:R-:W-:Y:S05]  /*3910*/  BSYNC B1 ;  /* 0x0000000000017941 */ /* 0x000fea0003800000 */
.L_x_82:
        /* <DEDUP_REMOVED lines=9> */
.L_x_85:
[----:B------:R-:W-:Y:S05]  /*39b0*/  BSYNC B1 ;  /* 0x0000000000017941 */ /* 0x000fea0003800000 */
.L_x_84:
        /* <DEDUP_REMOVED lines=10> */
.L_x_87:
[----:B------:R-:W-:Y:S05]  /*3a60*/  BSYNC B1 ;  /* 0x0000000000017941 */ /* 0x000fea0003800000 */
.L_x_86:
        /* <DEDUP_REMOVED lines=10> */
.L_x_89:
[----:B------:R-:W-:Y:S05]  /*3b10*/  BSYNC B1 ;  /* 0x0000000000017941 */ /* 0x000fea0003800000 */
.L_x_88:
        /* <DEDUP_REMOVED lines=9> */
.L_x_91:
[----:B------:R-:W-:Y:S05]  /*3bb0*/  BSYNC B1 ;  /* 0x0000000000017941 */ /* 0x000fea0003800000 */
.L_x_90:
        /* <DEDUP_REMOVED lines=9> */
.L_x_93:
[----:B------:R-:W-:Y:S05]  /*3c50*/  BSYNC B1 ;  /* 0x0000000000017941 */ /* 0x000fea0003800000 */
.L_x_92:
        /* <DEDUP_REMOVED lines=10> */
.L_x_95:
[----:B------:R-:W-:Y:S05]  /*3d00*/  BSYNC B1 ;  /* 0x0000000000017941 */ /* 0x000fea0003800000 */
.L_x_94:
        /* <DEDUP_REMOVED lines=10> */
.L_x_97:
[----:B------:R-:W-:Y:S05]  /*3db0*/  BSYNC B1 ;  /* 0x0000000000017941 */ /* 0x000fea0003800000 */
.L_x_96:
        /* <DEDUP_REMOVED lines=9> */
.L_x_99:
[----:B------:R-:W-:Y:S05]  /*3e50*/  BSYNC B1 ;  /* 0x0000000000017941 */ /* 0x000fea0003800000 */
.L_x_98:
        /* <DEDUP_REMOVED lines=9> */
.L_x_101:
[----:B------:R-:W-:Y:S05]  /*3ef0*/  BSYNC B1 ;  /* 0x0000000000017941 */ /* 0x000fea0003800000 */
.L_x_100:
        /* <DEDUP_REMOVED lines=10> */
.L_x_103:
[----:B------:R-:W-:Y:S05]  /*3fa0*/  BSYNC B1 ;  /* 0x0000000000017941 */ /* 0x000fea0003800000 */
.L_x_102:
        /* <DEDUP_REMOVED lines=10> */
.L_x_105:
[----:B------:R-:W-:Y:S05]  /*4050*/  BSYNC B1 ;  /* 0x0000000000017941 */ /* 0x000fea0003800000 */
.L_x_104:
        /* <DEDUP_REMOVED lines=9> */
.L_x_107:
[----:B------:R-:W-:Y:S05]  /*40f0*/  BSYNC B1 ;  /* 0x0000000000017941 */ /* 0x000fea0003800000 */
.L_x_106:
        /* <DEDUP_REMOVED lines=9> */
.L_x_109:
[----:B------:R-:W-:Y:S05]  /*4190*/  BSYNC B1 ;  /* 0x0000000000017941 */ /* 0x000fea0003800000 */
.L_x_108:
        /* <DEDUP_REMOVED lines=10> */
.L_x_111:
[----:B------:R-:W-:Y:S05]  /*4240*/  BSYNC B1 ;  /* 0x0000000000017941 */ /* 0x000fea0003800000 */
.L_x_110:
        /* <DEDUP_REMOVED lines=10> */
.L_x_113:
[----:B------:R-:W-:Y:S05]  /*42f0*/  BSYNC B1 ;  /* 0x0000000000017941 */ /* 0x000fea0003800000 */
.L_x_112:
        /* <DEDUP_REMOVED lines=9> */
.L_x_115:
[----:B------:R-:W-:Y:S05]  /*4390*/  BSYNC B1 ;  /* 0x0000000000017941 */ /* 0x000fea0003800000 */
.L_x_114:
        /* <DEDUP_REMOVED lines=9> */
.L_x_117:
[----:B------:R-:W-:Y:S05]  /*4430*/  BSYNC B1 ;  /* 0x0000000000017941 */ /* 0x000fea0003800000 */
.L_x_116:
        /* <DEDUP_REMOVED lines=10> */
.L_x_119:
[----:B------:R-:W-:Y:S05]  /*44e0*/  BSYNC B1 ;  /* 0x0000000000017941 */ /* 0x000fea0003800000 */
.L_x_118:
        /* <DEDUP_REMOVED lines=10> */
.L_x_121:
[----:B------:R-:W-:Y:S05]  /*4590*/  BSYNC B1 ;  /* 0x0000000000017941 */ /* 0x000fea0003800000 */
.L_x_120:
        /* <DEDUP_REMOVED lines=9> */
.L_x_123:
[----:B------:R-:W-:Y:S05]  /*4630*/  BSYNC B1 ;  /* 0x0000000000017941 */ /* 0x000fea0003800000 */
.L_x_122:
        /* <DEDUP_REMOVED lines=9> */
.L_x_125:
[----:B------:R-:W-:Y:S05]  /*46d0*/  BSYNC B1 ;  /* 0x0000000000017941 */ /* 0x000fea0003800000 */
.L_x_124:
        /* <DEDUP_REMOVED lines=10> */
.L_x_127:
[----:B------:R-:W-:Y:S05]  /*4780*/  BSYNC B1 ;  /* 0x0000000000017941 */ /* 0x000fea0003800000 */
.L_x_126:
        /* <DEDUP_REMOVED lines=10> */
.L_x_129:
[----:B------:R-:W-:Y:S05]  /*4830*/  BSYNC B1 ;  /* 0x0000000000017941 */ /* 0x000fea0003800000 */
.L_x_128:
        /* <DEDUP_REMOVED lines=9> */
.L_x_131:
[----:B------:R-:W-:Y:S05]  /*48d0*/  BSYNC B1 ;  /* 0x0000000000017941 */ /* 0x000fea0003800000 */
.L_x_130:
        /* <DEDUP_REMOVED lines=9> */
.L_x_133:
[----:B------:R-:W-:Y:S05]  /*4970*/  BSYNC B1 ;  /* 0x0000000000017941 */ /* 0x000fea0003800000 */
.L_x_132:
        /* <DEDUP_REMOVED lines=10> */
.L_x_135:
[----:B------:R-:W-:Y:S05]  /*4a20*/  BSYNC B1 ;  /* 0x0000000000017941 */ /* 0x000fea0003800000 */
.L_x_134:
        /* <DEDUP_REMOVED lines=10> */
.L_x_137:
[----:B------:R-:W-:Y:S05]  /*4ad0*/  BSYNC B1 ;  /* 0x0000000000017941 */ /* 0x000fea0003800000 */
.L_x_136:
        /* <DEDUP_REMOVED lines=9> */
.L_x_139:
[----:B------:R-:W-:Y:S05]  /*4b70*/  BSYNC B1 ;  /* 0x0000000000017941 */ /* 0x000fea0003800000 */
.L_x_138:
        /* <DEDUP_REMOVED lines=9> */
.L_x_141:
[----:B------:R-:W-:Y:S05]  /*4c10*/  BSYNC B1 ;  /* 0x0000000000017941 */ /* 0x000fea0003800000 */
.L_x_140:
        /* <DEDUP_REMOVED lines=10> */
.L_x_143:
[----:B------:R-:W-:Y:S05]  /*4cc0*/  BSYNC B1 ;  /* 0x0000000000017941 */ /* 0x000fea0003800000 */
.L_x_142:
        /* <DEDUP_REMOVED lines=10> */
.L_x_145:
[----:B------:R-:W-:Y:S05]  /*4d70*/  BSYNC B1 ;  /* 0x0000000000017941 */ /* 0x000fea0003800000 */
.L_x_144:
        /* <DEDUP_REMOVED lines=9> */
.L_x_147:
[----:B------:R-:W-:Y:S05]  /*4e10*/  BSYNC B1 ;  /* 0x0000000000017941 */ /* 0x000fea0003800000 */
.L_x_146:
        /* <DEDUP_REMOVED lines=9> */
.L_x_149:
[----:B------:R-:W-:Y:S05]  /*4eb0*/  BSYNC B1 ;  /* 0x0000000000017941 */ /* 0x000fea0003800000 */
.L_x_148:
        /* <DEDUP_REMOVED lines=10> */
.L_x_151:
[----:B------:R-:W-:Y:S05]  /*4f60*/  BSYNC B1 ;  /* 0x0000000000017941 */ /* 0x000fea0003800000 */
.L_x_150:
[----:B-----5:R-:W-:Y:S01]  /*4f70*/  LOP3.LUT R5, R24, 0xffffe000, RZ, 0xc0, !PT ;  /* 0xffffe00018057812 */ /* 0x020fe200078ec0ff */
[----:B------:R-:W-:Y:S01]  /*4f80*/  BSSY B1, `(.L_x_152) ;  /* 0x000000b000017945 */ /* 0x000fe20003800000 */
[----:B------:R-:W-:Y:S01]  /*4f90*/  ISETP.GT.AND P1, PT, R4, 0x79, PT ;  /* 0x000000790400780c */ /* 0x000fe20003f24270 */
[----:B------:R-:W-:Y:S02]  /*4fa0*/  @P2 IMAD.MOV.U32 R4, RZ, RZ, R10 ;  /* 0x000000ffff042224 */ /* 0x000fe400078e000a */
[----:B------:R-:W-:Y:S01]  /*4fb0*/  FMUL R5, R5, R90 ;  /* 0x0000005a05057220 */ /* 0x000fe20000400000 */
[----:B------:R-:W-:-:S03]  /*4fc0*/  ISETP.GT.AND P3, PT, R3, RZ, P1 ;  /* 0x000000ff0300720c */ /* 0x000fc60000f64270 */
[----:B------:R-:W-:Y:S01]  /*4fd0*/  FFMA R15, R84, R23, R5 ;  /* 0x00000017540f7223 */ /* 0x000fe20000000005 */
[----:B------:R-:W-:-:S04]  /*4fe0*/  @P2 IMAD.MOV.U32 R5, RZ, RZ, R11 ;  /* 0x000000ffff052224 */ /* 0x000fc800078e000b */
[----:B------:R-:W-:-:S05]  /*4ff0*/  F2FP.TF32.F32.PACK_B R15, R15 ;  /* 0x0000000fff0f723e */ /* 0x000fca00024050ff */
[----:B------:R0:W-:Y:S01]  /*5000*/  @P2 STG.E desc[UR36][R4.64+0x1e0], R15 ;  /* 0x0001e00f04002986 */ /* 0x0001e2000c101924 */
[----:B------:R-:W-:Y:S05]  /*5010*/  @!P3 BRA `(.L_x_153) ;  /* 0x000000000004b947 */ /* 0x000fea0003800000 */
[----:B------:R0:W5:Y:S02]  /*5020*/  LDG.E.LTC128B R24, desc[UR36][R6.64+0x1e4] ;  /* 0x0001e42406187981 */ /* 0x000164000c1e1920 */
.L_x_153:
[----:B------:R-:W-:Y:S05]  /*5030*/  BSYNC B1 ;  /* 0x0000000000017941 */ /* 0x000fea0003800000 */
.L_x_152:
        /* <DEDUP_REMOVED lines=9> */
.L_x_155:
[----:B------:R-:W-:Y:S05]  /*50d0*/  BSYNC B1 ;  /* 0x0000000000017941 */ /* 0x000fea0003800000 */
.L_x_154:
[----:B-----5:R-:W-:Y:S01]  /*50e0*/  LOP3.LUT R5, R24, 0xffffe000, RZ, 0xc0, !PT ;  /* 0xffffe00018057812 */ /* 0x020fe200078ec0ff */
[----:B------:R-:W-:Y:S01]  /*50f0*/  @P0 IMAD.MOV.U32 R4, RZ, RZ, R12 ;  /* 0x000000ffff040224 */ /* 0x000fe200078e000c */
[----:B------:R-:W-:Y:S01]  /*5100*/  ISETP.GT.AND P1, PT, R3, 0x8, P1 ;  /* 0x000000080300780c */ /* 0x000fe20000f24270 */
[----:B------:R-:W-:Y:S02]  /*5110*/  BSSY B1, `(.L_x_156) ;  /* 0x0000008000017945 */ /* 0x000fe40003800000 */
[----:B------:R-:W-:-:S04]  /*5120*/  FMUL R5, R5, R90 ;  /* 0x0000005a05057220 */ /* 0x000fc80000400000 */
[----:B-1----:R-:W-:Y:S01]  /*5130*/  FFMA R7, R86, R23, R5 ;  /* 0x0000001756077223 */ /* 0x002fe20000000005 */
[----:B------:R-:W-:-:S04]  /*5140*/  @P0 IMAD.MOV.U32 R5, RZ, RZ, R13 ;  /* 0x000000ffff050224 */ /* 0x000fc800078e000d */
[----:B------:R-:W-:-:S05]  /*5150*/  F2FP.TF32.F32.PACK_B R7, R7 ;  /* 0x00000007ff07723e */ /* 0x000fca00024050ff */
[----:B------:R1:W-:Y:S01]  /*5160*/  @P0 STG.E desc[UR36][R4.64+0x1e0], R7 ;  /* 0x0001e00704000986 */ /* 0x0003e2000c101924 */
[----:B------:R-:W-:Y:S05]  /*5170*/  @!P1 BRA `(.L_x_157) ;  /* 0x0000000000049947 */ /* 0x000fea0003800000 */
[----:B------:R0:W5:Y:S02]  /*5180*/  LDG.E.LTC128B R24, desc[UR36][R8.64+0x1e4] ;  /* 0x0001e42408187981 */ /* 0x000164000c1e1920 */
.L_x_157:
[----:B------:R-:W-:Y:S05]  /*5190*/  BSYNC B1 ;  /* 0x0000000000017941 */ /* 0x000fea0003800000 */
.L_x_156:
[----:B------:R-:W-:Y:S05]  /*51a0*/  @!P1 BRA `(.L_x_158) ;  /* 0x0000001000e89947 */ /* 0x000fea0003800000 */
[----:B-----5:R-:W-:-:S05]  /*51b0*/  LOP3.LUT R3, R24, 0xffffe000, RZ, 0xc0, !PT ;  /* 0xffffe00018037812 */ /* 0x020fca00078ec0ff */
[----:B-1----:R-:W-:-:S04]  /*51c0*/  FMUL R4, R3, R90 ;  /* 0x0000005a03047220 */ /* 0x002fc80000400000 */
[----:B------:R-:W-:-:S05]  /*51d0*/  FFMA R87, R87, R23, R4 ;  /* 0x0000001757577223 */ /* 0x000fca0000000004 */
[----:B------:R-:W-:-:S05]  /*51e0*/  F2FP.TF32.F32.PACK_B R87, R87 ;  /* 0x00000057ff57723e */ /* 0x000fca00024050ff */
[----:B------:R1:W-:Y:S01]  /*51f0*/  STG.E desc[UR36][R12.64+0x1e4], R87 ;  /* 0x0001e4570c007986 */ /* 0x0003e2000c101924 */
[----:B------:R-:W-:Y:S05]  /*5200*/  BRA `(.L_x_158) ;  /* 0x0000001000d07947 */ /* 0x000fea0003800000 */
.L_x_33:
[----:B------:R-:W-:Y:S01]  /*5210*/  ISETP.GT.AND P4, PT, R4, 0x1, PT ;  /* 0x000000010400780c */ /* 0x000fe20003f84270 */
[----:B------:R-:W-:Y:S01]  /*5220*/  ULDC.64 UR4, c[0x0][0x5c0] ;  /* 0x0001700000047ab9 */ /* 0x000fe20000000a00 */
[-C--:B------:R-:W-:Y:S01]  /*5230*/  FMUL R5, R24, R23.reuse ;  /* 0x0000001718057220 */ /* 0x080fe20000400000 */
[----:B------:R-:W-:Y:S01]  /*5240*/  LEA R6, P3, R106, UR4, 0x2 ;  /* 0x000000046a067c11 */ /* 0x000fe2000f8610ff */
[-C--:B------:R-:W-:Y:S01]  /*5250*/  FMUL R25, R25, R23.reuse ;  /* 0x0000001719197220 */ /* 0x080fe20000400000 */
[----:B------:R-:W-:Y:S01]  /*5260*/  ISETP.GT.AND P1, PT, R3, RZ, P4 ;  /* 0x000000ff0300720c */ /* 0x000fe20002724270 */
[-C--:B------:R-:W-:Y:S01]  /*5270*/  FMUL R11, R26, R23.reuse ;  /* 0x000000171a0b7220 */ /* 0x080fe20000400000 */
[----:B------:R-:W-:Y:S01]  /*5280*/  LEA.HI.X R7, R106, UR5, R117, 0x2, P3 ;  /* 0x000000056a077c11 */ /* 0x000fe200098f1475 */
[----:B------:R-:W-:Y:S01]  /*5290*/  FMUL R27, R27, R23 ;  /* 0x000000171b1b7220 */ /* 0x000fe20000400000 */
[----:B------:R-:W-:Y:S01]  /*52a0*/  F2FP.TF32.F32.PACK_B R5, R5 ;  /* 0x00000005ff05723e */ /* 0x000fe200024050ff */
[----:B------:R-:W-:Y:S01]  /*52b0*/  FMUL R29, R29, R23 ;  /* 0x000000171d1d7220 */ /* 0x000fe20000400000 */
[----:B------:R-:W-:Y:S01]  /*52c0*/  F2FP.TF32.F32.PACK_B R25, R25 ;  /* 0x00000019ff19723e */ /* 0x000fe200024050ff */
[-C--:B------:R-:W-:Y:S01]  /*52d0*/  FMUL R31, R31, R23.reuse ;  /* 0x000000171f1f7220 */ /* 0x080fe20000400000 */
[C---:B------:R-:W-:Y:S01]  /*52e0*/  SHF.L.U64.HI R9, R91.reuse, 0x2, R92 ;  /* 0x000000025b097819 */ /* 0x040fe2000001025c */
[----:B------:R0:W-:Y:S01]  /*52f0*/  @P2 STG.E desc[UR36][R6.64], R5 ;  /* 0x0000000506002986 */ /* 0x0001e2000c101924 */
[----:B------:R-:W-:Y:S01]  /*5300*/  LEA R8, P3, R91, R6, 0x2 ;  /* 0x000000065b087211 */ /* 0x000fe200078610ff */
[-C--:B------:R-:W-:Y:S01]  /*5310*/  FMUL R13, R32, R23.reuse ;  /* 0x00000017200d7220 */ /* 0x080fe20000400000 */
[C---:B------:R-:W-:Y:S01]  /*5320*/  ISETP.GT.AND P2, PT, R4.reuse, 0x8, PT ;  /* 0x000000080400780c */ /* 0x040fe20003f44270 */
[----:B------:R-:W-:Y:S01]  /*5330*/  @P1 STG.E desc[UR36][R6.64+0x4], R25 ;  /* 0x0000041906001986 */ /* 0x000fe2000c101924 */
[----:B------:R-:W-:Y:S01]  /*5340*/  ISETP.GT.AND P1, PT, R4, 0x9, PT ;  /* 0x000000090400780c */ /* 0x000fe20003f24270 */
[----:B------:R-:W-:Y:S01]  /*5350*/  IMAD.X R9, R9, 0x1, R7, P3 ;  /* 0x0000000109097824 */ /* 0x000fe200018e0607 */
[----:B------:R-:W-:Y:S01]  /*5360*/  ISETP.GT.AND P0, PT, R3, 0x8, P0 ;  /* 0x000000080300780c */ /* 0x000fe20000704270 */
[-C--:B------:R-:W-:Y:S01]  /*5370*/  FMUL R33, R33, R23.reuse ;  /* 0x0000001721217220 */ /* 0x080fe20000400000 */
[----:B------:R-:W-:Y:S01]  /*5380*/  ISETP.GT.AND P4, PT, R3, 0x8, P4 ;  /* 0x000000080300780c */ /* 0x000fe20002784270 */
[-C--:B------:R-:W-:Y:S01]  /*5390*/  FMUL R35, R35, R23.reuse ;  /* 0x0000001723237220 */ /* 0x080fe20000400000 */
[C---:B------:R-:W-:Y:S01]  /*53a0*/  ISETP.GT.AND P5, PT, R3.reuse, RZ, P2 ;  /* 0x000000ff0300720c */ /* 0x040fe200017a4270 */
[-C--:B0-----:R-:W-:Y:S01]  /*53b0*/  FMUL R5, R28, R23.reuse ;  /* 0x000000171c057220 */ /* 0x081fe20000400000 */
[----:B------:R-:W-:Y:S01]  /*53c0*/  ISETP.GT.AND P3, PT, R3, RZ, P1 ;  /* 0x000000ff0300720c */ /* 0x000fe20000f64270 */
[----:B------:R-:W-:Y:S01]  /*53d0*/  FMUL R37, R37, R23 ;  /* 0x0000001725257220 */ /* 0x000fe20000400000 */
[----:B------:R-:W-:Y:S01]  /*53e0*/  F2FP.TF32.F32.PACK_B R11, R11 ;  /* 0x0000000bff0b723e */ /* 0x000fe200024050ff */
[----:B------:R-:W-:Y:S01]  /*53f0*/  FMUL R39, R39, R23 ;  /* 0x0000001727277220 */ /* 0x000fe20000400000 */
[----:B------:R-:W-:Y:S01]  /*5400*/  F2FP.TF32.F32.PACK_B R27, R27 ;  /* 0x0000001bff1b723e */ /* 0x000fe200024050ff */
[----:B------:R-:W-:Y:S01]  /*5410*/  FMUL R41, R41, R23 ;  /* 0x0000001729297220 */ /* 0x000fe20000400000 */
[----:B------:R-:W-:Y:S01]  /*5420*/  F2FP.TF32.F32.PACK_B R5, R5 ;  /* 0x00000005ff05723e */ /* 0x000fe200024050ff */
[----:B------:R0:W-:Y:S01]  /*5430*/  @P0 STG.E desc[UR36][R8.64], R11 ;  /* 0x0000000b08000986 */ /* 0x0001e2000c101924 */
[----:B------:R-:W-:Y:S01]  /*5440*/  F2FP.TF32.F32.PACK_B R29, R29 ;  /* 0x0000001dff1d723e */ /* 0x000fe200024050ff */
[-C--:B------:R-:W-:Y:S01]  /*5450*/  FMUL R43, R43, R23.reuse ;  /* 0x000000172b2b7220 */ /* 0x080fe20000400000 */
[C---:B------:R-:W-:Y:S01]  /*5460*/  ISETP.GT.AND P0, PT, R4.reuse, 0x10, PT ;  /* 0x000000100400780c */ /* 0x040fe20003f04270 */
[----:B------:R-:W-:Y:S01]  /*5470*/  @P4 STG.E desc[UR36][R8.64+0x4], R27 ;  /* 0x0000041b08004986 */ /* 0x000fe2000c101924 */
[----:B------:R-:W-:Y:S01]  /*5480*/  ISETP.GT.AND P2, PT, R3, 0x8, P2 ;  /* 0x000000080300780c */ /* 0x000fe20001744270 */
[-C--:B------:R-:W-:Y:S01]  /*5490*/  FMUL R45, R45, R23.reuse ;  /* 0x000000172d2d7220 */ /* 0x080fe20000400000 */
[C---:B------:R-:W-:Y:S01]  /*54a0*/  ISETP.GT.AND P1, PT, R3.reuse, 0x8, P1 ;  /* 0x000000080300780c */ /* 0x040fe20000f24270 */
[----:B------:R1:W-:Y:S01]  /*54b0*/  @P5 STG.E desc[UR36][R6.64+0x20], R5 ;  /* 0x0000200506005986 */ /* 0x0003e2000c101924 */
[----:B------:R-:W-:Y:S01]  /*54c0*/  ISETP.GT.AND P5, PT, R3, RZ, P0 ;  /* 0x000000ff0300720c */ /* 0x000fe200007a4270 */
[----:B------:R-:W-:Y:S01]  /*54d0*/  FMUL R47, R47, R23 ;  /* 0x000000172f2f7220 */ /* 0x000fe20000400000 */
[----:B------:R-:W-:Y:S01]  /*54e0*/  F2FP.TF32.F32.PACK_B R31, R31 ;  /* 0x0000001fff1f723e */ /* 0x000fe200024050ff */
[----:B------:R-:W-:Y:S01]  /*54f0*/  @P3 STG.E desc[UR36][R6.64+0x24], R29 ;  /* 0x0000241d06003986 */ /* 0x000fe2000c101924 */
[----:B------:R-:W-:Y:S01]  /*5500*/  ISETP.GT.AND P3, PT, R4, 0x11, PT ;  /* 0x000000110400780c */ /* 0x000fe20003f64270 */
[----:B0-----:R-:W-:Y:S01]  /*5510*/  FMUL R11, R30, R23 ;  /* 0x000000171e0b7220 */ /* 0x001fe20000400000 */
[----:B------:R-:W-:Y:S01]  /*5520*/  F2FP.TF32.F32.PACK_B R13, R13 ;  /* 0x0000000dff0d723e */ /* 0x000fe200024050ff */
[-C--:B------:R-:W-:Y:S01]  /*5530*/  FMUL R49, R49, R23.reuse ;  /* 0x0000001731317220 */ /* 0x080fe20000400000 */
[----:B------:R-:W-:Y:S01]  /*5540*/  ISETP.GT.AND P4, PT, R3, RZ, P3 ;  /* 0x000000ff0300720c */ /* 0x000fe20001f84270 */
[----:B------:R-:W-:Y:S01]  /*5550*/  FMUL R51, R51, R23 ;  /* 0x0000001733337220 */ /* 0x000fe20000400000 */
[----:B------:R-:W-:Y:S01]  /*5560*/  F2FP.TF32.F32.PACK_B R11, R11 ;  /* 0x0000000bff0b723e */ /* 0x000fe200024050ff */
[----:B-1----:R-:W-:Y:S01]  /*5570*/  FMUL R5, R34, R23 ;  /* 0x0000001722057220 */ /* 0x002fe20000400000 */
[----:B------:R-:W-:Y:S01]  /*5580*/  F2FP.TF32.F32.PACK_B R33, R33 ;  /* 0x00000021ff21723e */ /* 0x000fe200024050ff */
[-C--:B------:R-:W-:Y:S01]  /*5590*/  FMUL R53, R53, R23.reuse ;  /* 0x0000001735357220 */ /* 0x080fe20000400000 */
[----:B------:R-:W-:Y:S01]  /*55a0*/  ISETP.GT.AND P0, PT, R3, 0x8, P0 ;  /* 0x000000080300780c */ /* 0x000fe20000704270 */
[----:B------:R0:W-:Y:S01]  /*55b0*/  @P2 STG.E desc[UR36][R8.64+0x20], R11 ;  /* 0x0000200b08002986 */ /* 0x0001e2000c101924 */
[C---:B------:R-:W-:Y:S01]  /*55c0*/  ISETP.GT.AND P2, PT, R4.reuse, 0x19, PT ;  /* 0x000000190400780c */ /* 0x040fe20003f44270 */
[----:B------:R-:W-:Y:S01]  /*55d0*/  FMUL R55, R55, R23 ;  /* 0x0000001737377220 */ /* 0x000fe20000400000 */
[----:B------:R-:W-:Y:S01]  /*55e0*/  F2FP.TF32.F32.PACK_B R5, R5 ;  /* 0x00000005ff05723e */ /* 0x000fe200024050ff */
[----:B------:R-:W-:Y:S01]  /*55f0*/  @P1 STG.E desc[UR36][R8.64+0x24], R31 ;  /* 0x0000241f08001986 */ /* 0x000fe2000c101924 */
[----:B------:R-:W-:Y:S01]  /*5600*/  ISETP.GT.AND P1, PT, R4, 0x18, PT ;  /* 0x000000180400780c */ /* 0x000fe20003f24270 */
[----:B------:R-:W-:Y:S01]  /*5610*/  FMUL R57, R57, R23 ;  /* 0x0000001739397220 */ /* 0x000fe20000400000 */
[----:B------:R-:W-:Y:S01]  /*5620*/  F2FP.TF32.F32.PACK_B R35, R35 ;  /* 0x00000023ff23723e */ /* 0x000fe200024050ff */
[----:B------:R1:W-:Y:S01]  /*5630*/  @P5 STG.E desc[UR36][R6.64+0x40], R13 ;  /* 0x0000400d06005986 */ /* 0x0003e2000c101924 */
[----:B------:R-:W-:Y:S01]  /*5640*/  ISETP.GT.AND P5, PT, R3, RZ, P1 ;  /* 0x000000ff0300720c */ /* 0x000fe20000fa4270 */
[----:B------:R-:W-:Y:S01]  /*5650*/  FMUL R59, R59, R23 ;  /* 0x000000173b3b7220 */ /* 0x000fe20000400000 */
[----:B------:R-:W-:Y:S01]  /*5660*/  F2FP.TF32.F32.PACK_B R37, R37 ;  /* 0x00000025ff25723e */ /* 0x000fe200024050ff */
[----:B------:R-:W-:Y:S01]  /*5670*/  @P4 STG.E desc[UR36][R6.64+0x44], R33 ;  /* 0x0000442106004986 */ /* 0x000fe2000c101924 */
[C---:B------:R-:W-:Y:S01]  /*5680*/  ISETP.GT.AND P4, PT, R3.reuse, 0x8, P3 ;  /* 0x000000080300780c */ /* 0x040fe20001f84270 */
[-C--:B0-----:R-:W-:Y:S01]  /*5690*/  FMUL R11, R36, R23.reuse ;  /* 0x00000017240b7220 */ /* 0x081fe20000400000 */
[----:B------:R-:W-:Y:S01]  /*56a0*/  ISETP.GT.AND P3, PT, R3, RZ, P2 ;  /* 0x000000ff0300720c */ /* 0x000fe20001764270 */
[----:B------:R0:W-:Y:S01]  /*56b0*/  @P0 STG.E desc[UR36][R8.64+0x40], R5 ;  /* 0x0000400508000986 */ /* 0x0001e2000c101924 */
[----:B------:R-:W-:Y:S01]  /*56c0*/  ISETP.GT.AND P0, PT, R4, 0x20, PT ;  /* 0x000000200400780c */ /* 0x000fe20003f04270 */
[----:B------:R-:W-:Y:S01]  /*56d0*/  FMUL R61, R61, R23 ;  /* 0x000000173d3d7220 */ /* 0x000fe20000400000 */
[----:B------:R-:W-:Y:S01]  /*56e0*/  F2FP.TF32.F32.PACK_B R11, R11 ;  /* 0x0000000bff0b723e */ /* 0x000fe200024050ff */
[-C--:B-1----:R-:W-:Y:S01]  /*56f0*/  FMUL R13, R40, R23.reuse ;  /* 0x00000017280d7220 */ /* 0x082fe20000400000 */
[----:B------:R-:W-:Y:S01]  /*5700*/  ISETP.GT.AND P1, PT, R3, 0x8, P1 ;  /* 0x000000080300780c */ /* 0x000fe20000f24270 */
[----:B------:R-:W-:Y:S01]  /*5710*/  FMUL R63, R63, R23 ;  /* 0x000000173f3f7220 */ /* 0x000fe20000400000 */
[----:B------:R-:W-:Y:S01]  /*5720*/  F2FP.TF32.F32.PACK_B R39, R39 ;  /* 0x00000027ff27723e */ /* 0x000fe200024050ff */
[----:B------:R-:W-:Y:S01]  /*5730*/  FMUL R65, R65, R23 ;  /* 0x0000001741417220 */ /* 0x000fe20000400000 */
[----:B------:R-:W-:Y:S01]  /*5740*/  F2FP.TF32.F32.PACK_B R13, R13 ;  /* 0x0000000dff0d723e */ /* 0x000fe200024050ff */
[----:B------:R-:W-:Y:S01]  /*5750*/  @P4 STG.E desc[UR36][R8.64+0x44], R35 ;  /* 0x0000442308004986 */ /* 0x000fe2000c101924 */
[C---:B------:R-:W-:Y:S01]  /*5760*/  ISETP.GT.AND P4, PT, R3.reuse, 0x8, P2 ;  /* 0x000000080300780c */ /* 0x040fe20001784270 */
[-C--:B0-----:R-:W-:Y:S01]  /*5770*/  FMUL R5, R38, R23.reuse ;  /* 0x0000001726057220 */ /* 0x081fe20000400000 */
[C---:B------:R-:W-:Y:S01]  /*5780*/  ISETP.GT.AND P2, PT, R4.reuse, 0x21, PT ;  /* 0x000000210400780c */ /* 0x040fe20003f44270 */
[----:B------:R0:W-:Y:S01]  /*5790*/  @P5 STG.E desc[UR36][R6.64+0x60], R11 ;  /* 0x0000600b06005986 */ /* 0x0001e2000c101924 */
[----:B------:R-:W-:Y:S01]  /*57a0*/  ISETP.GT.AND P5, PT, R3, RZ, P0 ;  /* 0x000000ff0300720c */ /* 0x000fe200007a4270 */
[----:B------:R-:W-:Y:S01]  /*57b0*/  FMUL R67, R67, R23 ;  /* 0x0000001743437220 */ /* 0x000fe20000400000 */
[----:B------:R-:W-:Y:S01]  /*57c0*/  F2FP.TF32.F32.PACK_B R5, R5 ;  /* 0x00000005ff05723e */ /* 0x000fe200024050ff */
[----:B------:R-:W-:Y:S01]  /*57d0*/  @P3 STG.E desc[UR36][R6.64+0x64], R37 ;  /* 0x0000642506003986 */ /* 0x000fe2000c101924 */
[----:B------:R-:W-:Y:S01]  /*57e0*/  ISETP.GT.AND P3, PT, R3, RZ, P2 ;  /* 0x000000ff0300720c */ /* 0x000fe20001764270 */
[----:B------:R-:W-:Y:S01]  /*57f0*/  FMUL R69, R69, R23 ;  /* 0x0000001745457220 */ /* 0x000fe20000400000 */
[----:B------:R-:W-:Y:S01]  /*5800*/  F2FP.TF32.F32.PACK_B R41, R41 ;  /* 0x00000029ff29723e */ /* 0x000fe200024050ff */
[----:B------:R1:W-:Y:S01]  /*5810*/  @P1 STG.E desc[UR36][R8.64+0x60], R5 ;  /* 0x0000600508001986 */ /* 0x0003e2000c101924 */
[----:B------:R-:W-:Y:S01]  /*5820*/  ISETP.GT.AND P1, PT, R4, 0x28, PT ;  /* 0x000000280400780c */ /* 0x000fe20003f24270 */
[-C--:B------:R-:W-:Y:S01]  /*5830*/  FMUL R71, R71, R23.reuse ;  /* 0x0000001747477220 */ /* 0x080fe20000400000 */
[C---:B------:R-:W-:Y:S01]  /*5840*/  ISETP.GT.AND P0, PT, R3.reuse, 0x8, P0 ;  /* 0x000000080300780c */ /* 0x040fe20000704270 */
[----:B------:R-:W-:Y:S01]  /*5850*/  @P4 STG.E desc[UR36][R8.64+0x64], R39 ;  /* 0x0000642708004986 */ /* 0x000fe2000c101924 */
[C---:B------:R-:W-:Y:S01]  /*5860*/  ISETP.GT.AND P4, PT, R3.reuse, 0x8, P2 ;  /* 0x000000080300780c */ /* 0x040fe20001784270 */
[-C--:B0-----:R-:W-:Y:S01]  /*5870*/  FMUL R11, R44, R23.reuse ;  /* 0x000000172c0b7220 */ /* 0x081fe20000400000 */
[----:B------:R-:W-:Y:S01]  /*5880*/  ISETP.GT.AND P2, PT, R4, 0x29, PT ;  /* 0x000000290400780c */ /* 0x000fe20003f44270 */
[----:B------:R0:W-:Y:S01]  /*5890*/  @P5 STG.E desc[UR36][R6.64+0x80], R13 ;  /* 0x0000800d06005986 */ /* 0x0001e2000c101924 */
[----:B------:R-:W-:Y:S01]  /*58a0*/  ISETP.GT.AND P5, PT, R3, RZ, P1 ;  /* 0x000000ff0300720c */ /* 0x000fe20000fa4270 */
[----:B------:R-:W-:Y:S01]  /*58b0*/  FMUL R73, R73, R23 ;  /* 0x0000001749497220 */ /* 0x000fe20000400000 */
[----:B------:R-:W-:Y:S01]  /*58c0*/  F2FP.TF32.F32.PACK_B R43, R43 ;  /* 0x0000002bff2b723e */ /* 0x000fe200024050ff */
[-C--:B-1----:R-:W-:Y:S01]  /*58d0*/  FMUL R5, R42, R23.reuse ;  /* 0x000000172a057220 */ /* 0x082fe20000400000 */
[----:B------:R-:W-:Y:S01]  /*58e0*/  @P3 STG.E desc[UR36][R6.64+0x84], R41 ;  /* 0x0000842906003986 */ /* 0x000fe2000c101924 */
[----:B------:R-:W-:Y:S01]  /*58f0*/  ISETP.GT.AND P3, PT, R3, RZ, P2 ;  /* 0x000000ff0300720c */ /* 0x000fe20001764270 */
[----:B------:R-:W-:Y:S01]  /*5900*/  FMUL R75, R75, R23 ;  /* 0x000000174b4b7220 */ /* 0x000fe20000400000 */
[----:B------:R-:W-:Y:S01]  /*5910*/  F2FP.TF32.F32.PACK_B R11, R11 ;  /* 0x0000000bff0b723e */ /* 0x000fe200024050ff */
[----:B------:R-:W-:Y:S01]  /*5920*/  FMUL R77, R77, R23 ;  /* 0x000000174d4d7220 */ /* 0x000fe20000400000 */
[----:B------:R-:W-:Y:S01]  /*5930*/  F2FP.TF32.F32.PACK_B R5, R5 ;  /* 0x00000005ff05723e */ /* 0x000fe200024050ff */
[----:B------:R-:W-:Y:S01]  /*5940*/  FMUL R79, R79, R23 ;  /* 0x000000174f4f7220 */ /* 0x000fe20000400000 */
[----:B------:R-:W-:Y:S01]  /*5950*/  F2FP.TF32.F32.PACK_B R45, R45 ;  /* 0x0000002dff2d723e */ /* 0x000fe200024050ff */
[-C--:B0-----:R-:W-:Y:S01]  /*5960*/  FMUL R13, R48, R23.reuse ;  /* 0x00000017300d7220 */ /* 0x081fe20000400000 */
[----:B------:R-:W-:Y:S01]  /*5970*/  ISETP.GT.AND P1, PT, R3, 0x8, P1 ;  /* 0x000000080300780c */ /* 0x000fe20000f24270 */
[----:B------:R0:W-:Y:S01]  /*5980*/  @P0 STG.E desc[UR36][R8.64+0x80], R5 ;  /* 0x0000800508000986 */ /* 0x0001e2000c101924 */
[----:B------:R-:W-:Y:S01]  /*5990*/  ISETP.GT.AND P0, PT, R4, 0x30, PT ;  /* 0x000000300400780c */ /* 0x000fe20003f04270 */
[----:B------:R-:W-:Y:S01]  /*59a0*/  FMUL R81, R81, R23 ;  /* 0x0000001751517220 */ /* 0x000fe20000400000 */
[----:B------:R-:W-:Y:S01]  /*59b0*/  F2FP.TF32.F32.PACK_B R47, R47 ;  /* 0x0000002fff2f723e */ /* 0x000fe200024050ff */
[----:B------:R-:W-:Y:S01]  /*59c0*/  @P4 STG.E desc[UR36][R8.64+0x84], R43 ;  /* 0x0000842b08004986 */ /* 0x000fe2000c101924 */
[C---:B------:R-:W-:Y:S01]  /*59d0*/  ISETP.GT.AND P4, PT, R3.reuse, 0x8, P2 ;  /* 0x000000080300780c */ /* 0x040fe20001784270 */
[-C--:B------:R-:W-:Y:S01]  /*59e0*/  FMUL R15, R82, R23.reuse ;  /* 0x00000017520f7220 */ /* 0x080fe20000400000 */
[----:B------:R-:W-:Y:S01]  /*59f0*/  ISETP.GT.AND P2, PT, R4, 0x31, PT ;  /* 0x000000310400780c */ /* 0x000fe20003f44270 */
[----:B------:R1:W-:Y:S01]  /*5a00*/  @P5 STG.E desc[UR36][R6.64+0xa0], R11 ;  /* 0x0000a00b06005986 */ /* 0x0003e2000c101924 */
[----:B------:R-:W-:Y:S01]  /*5a10*/  ISETP.GT.AND P5, PT, R3, RZ, P0 ;  /* 0x000000ff0300720c */ /* 0x000fe200007a4270 */
[----:B------:R-:W-:Y:S01]  /*5a20*/  FMUL R83, R83, R23 ;  /* 0x0000001753537220 */ /* 0x000fe20000400000 */
[----:B------:R-:W-:Y:S01]  /*5a30*/  F2FP.TF32.F32.PACK_B R13, R13 ;  /* 0x0000000dff0d723e */ /* 0x000fe200024050ff */
[-C--:B0-----:R-:W-:Y:S01]  /*5a40*/  FMUL R5, R46, R23.reuse ;  /* 0x000000172e057220 */ /* 0x081fe20000400000 */
[----:B------:R-:W-:Y:S01]  /*5a50*/  @P3 STG.E desc[UR36][R6.64+0xa4], R45 ;  /* 0x0000a42d06003986 */ /* 0x000fe2000c101924 */
[----:B------:R-:W-:Y:S01]  /*5a60*/  ISETP.GT.AND P3, PT, R3, RZ, P2 ;  /* 0x000000ff0300720c */ /* 0x000fe20001764270 */
[----:B------:R-:W-:Y:S01]  /*5a70*/  FMUL R21, R84, R23 ;  /* 0x0000001754157220 */ /* 0x000fe20000400000 */
[----:B------:R-:W-:Y:S01]  /*5a80*/  F2FP.TF32.F32.PACK_B R49, R49 ;  /* 0x00000031ff31723e */ /* 0x000fe200024050ff */
[----:B------:R-:W-:Y:S01]  /*5a90*/  FMUL R85, R85, R23 ;  /* 0x0000001755557220 */ /* 0x000fe20000400000 */
[----:B------:R-:W-:Y:S01]  /*5aa0*/  F2FP.TF32.F32.PACK_B R5, R5 ;  /* 0x00000005ff05723e */ /* 0x000fe200024050ff */
[-C--:B------:R-:W-:Y:S01]  /*5ab0*/  FMUL R87, R87, R23.reuse ;  /* 0x0000001757577220 */ /* 0x080fe20000400000 */
[----:B------:R-:W-:Y:S01]  /*5ac0*/  ISETP.GT.AND P0, PT, R3, 0x8, P0 ;  /* 0x000000080300780c */ /* 0x000fe20000704270 */
[----:B-1----:R-:W-:Y:S01]  /*5ad0*/  FMUL R11, R52, R23 ;  /* 0x00000017340b7220 */ /* 0x002fe20000400000 */
[----:B------:R-:W-:Y:S01]  /*5ae0*/  F2FP.TF32.F32.PACK_B R51, R51 ;  /* 0x00000033ff33723e */ /* 0x000fe200024050ff */
[----:B------:R0:W-:Y:S01]  /*5af0*/  @P1 STG.E desc[UR36][R8.64+0xa0], R5 ;  /* 0x0000a00508001986 */ /* 0x0001e2000c101924 */
[----:B------:R-:W-:-:S02]  /*5b00*/  ISETP.GT.AND P1, PT, R4, 0x38, PT ;  /* 0x000000380400780c */ /* 0x000fc40003f24270 */
[----:B------:R-:W-:Y:S01]  /*5b10*/  F2FP.TF32.F32.PACK_B R11, R11 ;  /* 0x0000000bff0b723e */ /* 0x000fe200024050ff */
[----:B------:R-:W-:Y:S01]  /*5b20*/  @P4 STG.E desc[UR36][R8.64+0xa4], R47 ;  /* 0x0000a42f08004986 */ /* 0x000fe2000c101924 */
[C---:B------:R-:W-:Y:S02]  /*5b30*/  ISETP.GT.AND P4, PT, R3.reuse, 0x8, P2 ;  /* 0x000000080300780c */ /* 0x040fe40001784270 */
[----:B------:R-:W-:Y:S01]  /*5b40*/  ISETP.GT.AND P2, PT, R4, 0x39, PT ;  /* 0x000000390400780c */ /* 0x000fe20003f44270 */
[----:B------:R1:W-:Y:S01]  /*5b50*/  @P5 STG.E desc[UR36][R6.64+0xc0], R13 ;  /* 0x0000c00d06005986 */ /* 0x0003e2000c101924 */
[C---:B------:R-:W-:Y:S02]  /*5b60*/  ISETP.GT.AND P5, PT, R3.reuse, RZ, P1 ;  /* 0x000000ff0300720c */ /* 0x040fe40000fa4270 */
[----:B------:R-:W-:Y:S01]  /*5b70*/  F2FP.TF32.F32.PACK_B R53, R53 ;  /* 0x00000035ff35723e */ /* 0x000fe200024050ff */
[----:B0-----:R-:W-:Y:S01]  /*5b80*/  FMUL R5, R50, R23 ;  /* 0x0000001732057220 */ /* 0x001fe20000400000 */
[----:B------:R-:W-:Y:S01]  /*5b90*/  @P3 STG.E desc[UR36][R6.64+0xc4], R49 ;  /* 0x0000c43106003986 */ /* 0x000fe2000c101924 */
[----:B------:R-:W-:-:S02]  /*5ba0*/  ISETP.GT.AND P3, PT, R3, RZ, P2 ;  /* 0x000000ff0300720c */ /* 0x000fc40001764270 */
[----:B------:R-:W-:Y:S02]  /*5bb0*/  ISETP.GT.AND P1, PT, R3, 0x8, P1 ;  /* 0x000000080300780c */ /* 0x000fe40000f24270 */
[----:B------:R-:W-:Y:S01]  /*5bc0*/  F2FP.TF32.F32.PACK_B R5, R5 ;  /* 0x00000005ff05723e */ /* 0x000fe200024050ff */
[----:B-1----:R-:W-:Y:S01]  /*5bd0*/  FMUL R13, R56, R23 ;  /* 0x00000017380d7220 */ /* 0x002fe20000400000 */
[----:B------:R-:W-:-:S03]  /*5be0*/  F2FP.TF32.F32.PACK_B R55, R55 ;  /* 0x00000037ff37723e */ /* 0x000fc600024050ff */
[----:B------:R0:W-:Y:S01]  /*5bf0*/  @P0 STG.E desc[UR36][R8.64+0xc0], R5 ;  /* 0x0000c00508000986 */ /* 0x0001e2000c101924 */
[C---:B------:R-:W-:Y:S02]  /*5c00*/  ISETP.GT.AND P0, PT, R4.reuse, 0x40, PT ;  /* 0x000000400400780c */ /* 0x040fe40003f04270 */
        /* <DEDUP_REMOVED lines=71> */
[----:B------:R-:W-:Y:S01]  /*6080*/  @P3 STG.E desc[UR36][R6.64+0x164], R69 ;  /* 0x0001644506003986 */ /* 0x000fe2000c101924 */
[----:B0-----:R-:W-:Y:S01]  /*6090*/  FMUL R5, R70, R23 ;  /* 0x0000001746057220 */ /* 0x001fe20000400000 */
[----:B------:R-:W-:-:S02]  /*60a0*/  ISETP.GT.AND P3, PT, R3, RZ, P2 ;  /* 0x000000ff0300720c */ /* 0x000fc40001764270 */
[----:B------:R-:W-:Y:S02]  /*60b0*/  ISETP.GT.AND P0, PT, R3, 0x8, P0 ;  /* 0x000000080300780c */ /* 0x000fe40000704270 */
[----:B------:R-:W-:Y:S01]  /*60c0*/  F2FP.TF32.F32.PACK_B R5, R5 ;  /* 0x00000005ff05723e */ /* 0x000fe200024050ff */
[----:B-1----:R-:W-:Y:S01]  /*60d0*/  FMUL R11, R76, R23 ;  /* 0x000000174c0b7220 */ /* 0x002fe20000400000 */
[----:B------:R-:W-:-:S03]  /*60e0*/  F2FP.TF32.F32.PACK_B R75, R75 ;  /* 0x0000004bff4b723e */ /* 0x000fc600024050ff */
[----:B------:R0:W-:Y:S01]  /*60f0*/  @P1 STG.E desc[UR36][R8.64+0x160], R5 ;  /* 0x0001600508001986 */ /* 0x0001e2000c101924 */
[----:B------:R-:W-:Y:S02]  /*6100*/  F2FP.TF32.F32.PACK_B R77, R77 ;  /* 0x0000004dff4d723e */ /* 0x000fe400024050ff */
[----:B------:R-:W-:Y:S01]  /*6110*/  F2FP.TF32.F32.PACK_B R11, R11 ;  /* 0x0000000bff0b723e */ /* 0x000fe200024050ff */
[----:B------:R-:W-:Y:S01]  /*6120*/  @P4 STG.E desc[UR36][R8.64+0x164], R71 ;  /* 0x0001644708004986 */ /* 0x000fe2000c101924 */
[C---:B------:R-:W-:Y:S02]  /*6130*/  ISETP.GT.AND P4, PT, R4.reuse, 0x68, PT ;  /* 0x000000680400780c */ /* 0x040fe40003f84270 */
[----:B------:R-:W-:Y:S01]  /*6140*/  F2FP.TF32.F32.PACK_B R79, R79 ;  /* 0x0000004fff4f723e */ /* 0x000fe200024050ff */
[----:B------:R1:W-:Y:S01]  /*6150*/  @P5 STG.E desc[UR36][R6.64+0x180], R13 ;  /* 0x0001800d06005986 */ /* 0x0003e2000c101924 */
[----:B------:R-:W-:Y:S02]  /*6160*/  ISETP.GT.AND P5, PT, R4, 0x69, PT ;  /* 0x000000690400780c */ /* 0x000fe40003fa4270 */
[----:B------:R-:W-:Y:S01]  /*6170*/  F2FP.TF32.F32.PACK_B R81, R81 ;  /* 0x00000051ff51723e */ /* 0x000fe200024050ff */
[----:B------:R-:W-:Y:S01]  /*6180*/  @P3 STG.E desc[UR36][R6.64+0x184], R73 ;  /* 0x0001844906003986 */ /* 0x000fe2000c101924 */
[C---:B------:R-:W-:Y:S01]  /*6190*/  ISETP.GT.AND P3, PT, R3.reuse, 0x8, P2 ;  /* 0x000000080300780c */ /* 0x040fe20001764270 */
[----:B0-----:R-:W-:Y:S01]  /*61a0*/  FMUL R5, R74, R23 ;  /* 0x000000174a057220 */ /* 0x001fe20000400000 */
[----:B------:R-:W-:-:S02]  /*61b0*/  ISETP.GT.AND P2, PT, R3, RZ, P4 ;  /* 0x000000ff0300720c */ /* 0x000fc40002744270 */
[C---:B------:R-:W-:Y:S02]  /*61c0*/  ISETP.GT.AND P1, PT, R3.reuse, RZ, P5 ;  /* 0x000000ff0300720c */ /* 0x040fe40002f24270 */
[C---:B------:R-:W-:Y:S01]  /*61d0*/  ISETP.GT.AND P4, PT, R3.reuse, 0x8, P4 ;  /* 0x000000080300780c */ /* 0x040fe20002784270 */
[----:B-1----:R-:W-:Y:S01]  /*61e0*/  FMUL R13, R78, R23 ;  /* 0x000000174e0d7220 */ /* 0x002fe20000400000 */
[----:B------:R-:W-:Y:S02]  /*61f0*/  F2FP.TF32.F32.PACK_B R5, R5 ;  /* 0x00000005ff05723e */ /* 0x000fe400024050ff */
[----:B------:R-:W-:Y:S02]  /*6200*/  ISETP.GT.AND P5, PT, R3, 0x8, P5 ;  /* 0x000000080300780c */ /* 0x000fe40002fa4270 */
[----:B------:R-:W-:Y:S01]  /*6210*/  F2FP.TF32.F32.PACK_B R13, R13 ;  /* 0x0000000dff0d723e */ /* 0x000fe200024050ff */
[----:B------:R0:W-:Y:S01]  /*6220*/  @P0 STG.E desc[UR36][R8.64+0x180], R5 ;  /* 0x0001800508000986 */ /* 0x0001e2000c101924 */
[----:B------:R-:W-:-:S02]  /*6230*/  ISETP.GT.AND P0, PT, R4, 0x79, PT ;  /* 0x000000790400780c */ /* 0x000fc40003f04270 */
[----:B------:R-:W-:Y:S01]  /*6240*/  F2FP.TF32.F32.PACK_B R15, R15 ;  /* 0x0000000fff0f723e */ /* 0x000fe200024050ff */
[----:B------:R-:W-:Y:S01]  /*6250*/  @P3 STG.E desc[UR36][R8.64+0x184], R75 ;  /* 0x0001844b08003986 */ /* 0x000fe2000c101924 */
[C---:B------:R-:W-:Y:S02]  /*6260*/  ISETP.GT.AND P3, PT, R4.reuse, 0x70, PT ;  /* 0x000000700400780c */ /* 0x040fe40003f64270 */
[----:B------:R-:W-:Y:S01]  /*6270*/  F2FP.TF32.F32.PACK_B R83, R83 ;  /* 0x00000053ff53723e */ /* 0x000fe200024050ff */
[----:B------:R1:W-:Y:S01]  /*6280*/  @P2 STG.E desc[UR36][R6.64+0x1a0], R11 ;  /* 0x0001a00b06002986 */ /* 0x0003e2000c101924 */
[C---:B------:R-:W-:Y:S02]  /*6290*/  ISETP.GT.AND P2, PT, R4.reuse, 0x71, PT ;  /* 0x000000710400780c */ /* 0x040fe40003f44270 */
[----:B------:R-:W-:Y:S01]  /*62a0*/  F2FP.TF32.F32.PACK_B R21, R21 ;  /* 0x00000015ff15723e */ /* 0x000fe200024050ff */
[----:B------:R-:W-:Y:S01]  /*62b0*/  @P1 STG.E desc[UR36][R6.64+0x1a4], R77 ;  /* 0x0001a44d06001986 */ /* 0x000fe2000c101924 */
[----:B------:R-:W-:Y:S01]  /*62c0*/  ISETP.GT.AND P1, PT, R4, 0x78, PT ;  /* 0x000000780400780c */ /* 0x000fe20003f24270 */
[----:B------:R-:W-:Y:S01]  /*62d0*/  @P4 IMAD.MOV.U32 R4, RZ, RZ, R8 ;  /* 0x000000ffff044224 */ /* 0x000fe200078e0008 */
[----:B------:R-:W-:Y:S01]  /*62e0*/  F2FP.TF32.F32.PACK_B R85, R85 ;  /* 0x00000055ff55723e */ /* 0x000fe200024050ff */
[----:B0-----:R-:W-:Y:S01]  /*62f0*/  @P4 IMAD.MOV.U32 R5, RZ, RZ, R9 ;  /* 0x000000ffff054224 */ /* 0x001fe200078e0009 */
[----:B------:R-:W-:Y:S01]  /*6300*/  F2FP.TF32.F32.PACK_B R87, R87 ;  /* 0x00000057ff57723e */ /* 0x000fe200024050ff */
[----:B-1----:R-:W-:-:S03]  /*6310*/  FMUL R11, R80, R23 ;  /* 0x00000017500b7220 */ /* 0x002fc60000400000 */
[----:B------:R0:W-:Y:S01]  /*6320*/  @P4 STG.E desc[UR36][R4.64+0x1a0], R13 ;  /* 0x0001a00d04004986 */ /* 0x0001e2000c101924 */
[C---:B------:R-:W-:Y:S02]  /*6330*/  ISETP.GT.AND P4, PT, R3.reuse, RZ, P3 ;  /* 0x000000ff0300720c */ /* 0x040fe40001f84270 */
[----:B------:R-:W-:Y:S02]  /*6340*/  ISETP.GT.AND P3, PT, R3, 0x8, P3 ;  /* 0x000000080300780c */ /* 0x000fe40001f64270 */
[----:B------:R-:W-:Y:S01]  /*6350*/  F2FP.TF32.F32.PACK_B R11, R11 ;  /* 0x0000000bff0b723e */ /* 0x000fe200024050ff */
[----:B0-----:R-:W-:Y:S02]  /*6360*/  @P5 IMAD.MOV.U32 R4, RZ, RZ, R8 ;  /* 0x000000ffff045224 */ /* 0x001fe400078e0008 */
[----:B------:R-:W-:Y:S01]  /*6370*/  FMUL R13, R86, R23 ;  /* 0x00000017560d7220 */ /* 0x000fe20000400000 */
[----:B------:R-:W-:-:S04]  /*6380*/  @P5 IMAD.MOV.U32 R5, RZ, RZ, R9 ;  /* 0x000000ffff055224 */ /* 0x000fc800078e0009 */
[----:B------:R-:W-:Y:S01]  /*6390*/  F2FP.TF32.F32.PACK_B R13, R13 ;  /* 0x0000000dff0d723e */ /* 0x000fe200024050ff */
[----:B------:R0:W-:Y:S01]  /*63a0*/  @P5 STG.E desc[UR36][R4.64+0x1a4], R79 ;  /* 0x0001a44f04005986 */ /* 0x0001e2000c101924 */
[C---:B------:R-:W-:Y:S02]  /*63b0*/  ISETP.GT.AND P5, PT, R3.reuse, RZ, P2 ;  /* 0x000000ff0300720c */ /* 0x040fe400017a4270 */
[----:B------:R-:W-:Y:S01]  /*63c0*/  ISETP.GT.AND P2, PT, R3, 0x8, P2 ;  /* 0x000000080300780c */ /* 0x000fe20001744270 */
[----:B0-----:R-:W-:Y:S02]  /*63d0*/  @P4 IMAD.MOV.U32 R4, RZ, RZ, R6 ;  /* 0x000000ffff044224 */ /* 0x001fe400078e0006 */
[----:B------:R-:W-:-:S05]  /*63e0*/  @P4 IMAD.MOV.U32 R5, RZ, RZ, R7 ;  /* 0x000000ffff054224 */ /* 0x000fca00078e0007 */
        /* <DEDUP_REMOVED lines=10> */
[----:B------:R0:W-:Y:S02]  /*6490*/  @P3 STG.E desc[UR36][R4.64+0x1c0], R15 ;  /* 0x0001c00f04003986 */ /* 0x0001e4000c101924 */
[----:B0-----:R-:W-:Y:S02]  /*64a0*/  @P2 IMAD.MOV.U32 R4, RZ, RZ, R8 ;  /* 0x000000ffff042224 */ /* 0x001fe400078e0008 */
[----:B------:R-:W-:-:S05]  /*64b0*/  @P2 IMAD.MOV.U32 R5, RZ, RZ, R9 ;  /* 0x000000ffff052224 */ /* 0x000fca00078e0009 */
[----:B------:R0:W-:Y:S02]  /*64c0*/  @P2 STG.E desc[UR36][R4.64+0x1c4], R83 ;  /* 0x0001c45304002986 */ /* 0x0001e4000c101924 */
[----:B0-----:R-:W-:Y:S02]  /*64d0*/  @P4 IMAD.MOV.U32 R4, RZ, RZ, R6 ;  /* 0x000000ffff044224 */ /* 0x001fe400078e0006 */
[----:B------:R-:W-:-:S05]  /*64e0*/  @P4 IMAD.MOV.U32 R5, RZ, RZ, R7 ;  /* 0x000000ffff054224 */ /* 0x000fca00078e0007 */
[----:B------:R0:W-:Y:S04]  /*64f0*/  @P4 STG.E desc[UR36][R4.64+0x1e0], R21 ;  /* 0x0001e01504004986 */ /* 0x0001e8000c101924 */
[----:B------:R1:W-:Y:S01]  /*6500*/  @P5 STG.E desc[UR36][R6.64+0x1e4], R85 ;  /* 0x0001e45506005986 */ /* 0x0003e2000c101924 */
[----:B0-----:R-:W-:Y:S02]  /*6510*/  @P1 IMAD.MOV.U32 R4, RZ, RZ, R8 ;  /* 0x000000ffff041224 */ /* 0x001fe400078e0008 */
[----:B------:R-:W-:-:S05]  /*6520*/  @P1 IMAD.MOV.U32 R5, RZ, RZ, R9 ;  /* 0x000000ffff051224 */ /* 0x000fca00078e0009 */
[----:B------:R1:W-:Y:S04]  /*6530*/  @P1 STG.E desc[UR36][R4.64+0x1e0], R13 ;  /* 0x0001e00d04001986 */ /* 0x0003e8000c101924 */
[----:B------:R1:W-:Y:S02]  /*6540*/  @P0 STG.E desc[UR36][R8.64+0x1e4], R87 ;  /* 0x0001e45708000986 */ /* 0x0003e4000c101924 */
.L_x_158:
[----:B------:R-:W-:Y:S05]  /*6550*/  BSYNC B0 ;  /* 0x0000000000007941 */ /* 0x000fea0003800000 */
.L_x_32:
[----:B------:R-:W-:Y:S01]  /*6560*/  IADD3 R16, P0, R16, UR38, RZ ;  /* 0x0000002610107c10 */ /* 0x000fe2000ff1e0ff */
[----:B------:R-:W-:Y:S01]  /*6570*/  ULDC.64 UR4, c[0x0][0x650] ;  /* 0x0001940000047ab9 */ /* 0x000fe20000000a00 */
[----:B------:R-:W-:Y:S01]  /*6580*/  PRMT R3, RZ, 0x7610, R3 ;  /* 0x00007610ff037816 */ /* 0x000fe20000000003 */
[----:B------:R-:W-:Y:S01]  /*6590*/  IMAD.MOV.U32 R100, RZ, RZ, -0x1 ;  /* 0xffffffffff647424 */ /* 0x000fe200078e00ff */
[----:B------:R-:W-:Y:S01]  /*65a0*/  IADD3.X R17, R17, UR41, RZ, P0, !PT ;  /* 0x0000002911117c10 */ /* 0x000fe200087fe4ff */
[----:B--2---:R-:W-:Y:S01]  /*65b0*/  IMAD.MOV.U32 R101, RZ, RZ, -0x1 ;  /* 0xffffffffff657424 */ /* 0x004fe200078e00ff */
[----:B------:R-:W-:-:S04]  /*65c0*/  ISETP.GE.U32.AND P0, PT, R16, UR4, PT ;  /* 0x0000000410007c0c */ /* 0x000fc8000bf06070 */
[----:B------:R-:W-:-:S13]  /*65d0*/  ISETP.GE.U32.AND.EX P0, PT, R17, UR5, PT, P0 ;  /* 0x0000000511007c0c */ /* 0x000fda000bf06100 */
[----:B------:R-:W-:Y:S05]  /*65e0*/  @P0 BRA `(.L_x_159) ;  /* 0x00000004004c0947 */ /* 0x000fea0003800000 */
[----:B0-----:R-:W0:Y:S01]  /*65f0*/  LDC.64 R10, c[0x0][0x628] ;  /* 0x00018a00ff0a7b82 */ /* 0x001e220000000a00 */
[----:B-1--4-:R-:W1:Y:S01]  /*6600*/  S2R R12, SR_CTAID.X ;  /* 0x00000000000c7919 */ /* 0x012e620000002500 */
[----:B---3--:R-:W-:Y:S02]  /*6610*/  IMAD.MOV.U32 R8, RZ, RZ, R16 ;  /* 0x000000ffff087224 */ /* 0x008fe400078e0010 */
[----:B------:R-:W-:Y:S01]  /*6620*/  IMAD.MOV.U32 R9, RZ, RZ, R17 ;  /* 0x000000ffff097224 */ /* 0x000fe200078e0011 */
[----:B------:R-:W2:Y:S03]  /*6630*/  S2R R20, SR_CTAID.Y ;  /* 0x0000000000147919 */ /* 0x000ea60000002600 */
[----:B------:R-:W3:Y:S08]  /*6640*/  LDC R0, c[0x0][0x630] ;  /* 0x00018c00ff007b82 */ /* 0x000ef00000000800 */
[----:B------:R-:W4:Y:S01]  /*6650*/  LDC.64 R14, c[0x0][0x620] ;  /* 0x00018800ff0e7b82 */ /* 0x000f220000000a00 */
[----:B0-----:R-:W-:-:S04]  /*6660*/  ISETP.NE.U32.AND P0, PT, R10, RZ, PT ;  /* 0x000000ff0a00720c */ /* 0x001fc80003f05070 */
[----:B------:R-:W-:-:S13]  /*6670*/  ISETP.NE.AND.EX P0, PT, R11, RZ, PT, P0 ;  /* 0x000000ff0b00720c */ /* 0x000fda0003f05300 */
[----:B-1234-:R-:W-:Y:S05]  /*6680*/  @!P0 BRA `(.L_x_160) ;  /* 0x0000000000288947 */ /* 0x01efea0003800000 */
        /* <DEDUP_REMOVED lines=10> */
.L_x_160:
[-CC-:B------:R-:W-:Y:S01]  /*6730*/  SHF.R.U64 R101, R8, R0.reuse, R9.reuse ;  /* 0x0000000008657219 */ /* 0x180fe20000001209 */
[----:B------:R-:W0:Y:S01]  /*6740*/  LDC.64 R26, c[0x0][0x640] ;  /* 0x00019000ff1a7b82 */ /* 0x000e220000000a00 */
[----:B------:R-:W-:Y:S01]  /*6750*/  SHF.R.U32.HI R0, RZ, R0, R9 ;  /* 0x00000000ff007219 */ /* 0x000fe20000011609 */
[----:B------:R-:W-:Y:S01]  /*6760*/  ULDC UR4, c[0x0][0x150] ;  /* 0x0000540000047ab9 */ /* 0x000fe20000000800 */
[----:B------:R-:W-:Y:S02]  /*6770*/  IADD3 R3, P0, RZ, -R101, RZ ;  /* 0x80000065ff037210 */ /* 0x000fe40007f1e0ff */
[----:B------:R-:W-:-:S03]  /*6780*/  I2FP.F32.U32 R7, R12 ;  /* 0x0000000c00077245 */ /* 0x000fc60000201000 */
[----:B------:R-:W1:Y:S01]  /*6790*/  LDC R6, c[0x0][0x618] ;  /* 0x00018600ff067b82 */ /* 0x000e620000000800 */
[----:B------:R-:W-:Y:S02]  /*67a0*/  IMAD.X R5, RZ, RZ, ~R0, P0 ;  /* 0x000000ffff057224 */ /* 0x000fe400000e0e00 */
[----:B------:R-:W-:Y:S01]  /*67b0*/  FMUL R7, R7, UR4 ;  /* 0x0000000407077c20 */ /* 0x000fe20008400000 */
[----:B------:R-:W-:Y:S01]  /*67c0*/  ULDC UR4, c[0x0][0x154] ;  /* 0x0000550000047ab9 */ /* 0x000fe20000000800 */
[-C--:B------:R-:W-:Y:S02]  /*67d0*/  IMAD R0, R5, R14.reuse, RZ ;  /* 0x0000000e05007224 */ /* 0x080fe400078e02ff */
[C---:B------:R-:W-:Y:S01]  /*67e0*/  IMAD.WIDE.U32 R4, R3.reuse, R14, R16 ;  /* 0x0000000e03047225 */ /* 0x040fe200078e0010 */
[----:B------:R-:W2:Y:S01]  /*67f0*/  LDC R8, c[0x0][0x608] ;  /* 0x00018200ff087b82 */ /* 0x000ea20000000800 */
[----:B------:R-:W3:Y:S02]  /*6800*/  F2I.U32.TRUNC.NTZ R7, R7 ;  /* 0x0000000700077305 */ /* 0x000ee4000020f000 */
[----:B------:R-:W-:Y:S01]  /*6810*/  IMAD R3, R3, R15, R0 ;  /* 0x0000000f03037224 */ /* 0x000fe200078e0200 */
[----:B------:R-:W-:-:S03]  /*6820*/  I2FP.F32.U32 R0, R20 ;  /* 0x0000001400007245 */ /* 0x000fc60000201000 */
[----:B------:R-:W-:Y:S01]  /*6830*/  IMAD.IADD R3, R5, 0x1, R3 ;  /* 0x0000000105037824 */ /* 0x000fe200078e0203 */
[----:B------:R-:W4:Y:S01]  /*6840*/  LDC R11, c[0x0][0x658] ;  /* 0x00019600ff0b7b82 */ /* 0x000f220000000800 */
[----:B0-----:R-:W-:-:S04]  /*6850*/  ISETP.NE.U32.AND P0, PT, R26, RZ, PT ;  /* 0x000000ff1a00720c */ /* 0x001fc80003f05070 */
[----:B------:R-:W-:-:S03]  /*6860*/  ISETP.NE.AND.EX P0, PT, R27, RZ, PT, P0 ;  /* 0x000000ff1b00720c */ /* 0x000fc60003f05300 */
[----:B------:R-:W0:Y:S01]  /*6870*/  LDC R9, c[0x0][0x144] ;  /* 0x00005100ff097b82 */ /* 0x000e220000000800 */
[-C--:B-1----:R-:W-:Y:S01]  /*6880*/  SHF.R.U64 R10, R4, R6.reuse, R3 ;  /* 0x00000006040a7219 */ /* 0x082fe20000001203 */
[----:B---3--:R-:W-:Y:S01]  /*6890*/  IMAD.MOV R7, RZ, RZ, -R7 ;  /* 0x000000ffff077224 */ /* 0x008fe200078e0a07 */
[----:B------:R-:W-:Y:S01]  /*68a0*/  SHF.R.U32.HI R3, RZ, R6, R3 ;  /* 0x00000006ff037219 */ /* 0x000fe20000011603 */
[----:B------:R-:W-:-:S04]  /*68b0*/  FMUL R6, R0, UR4 ;  /* 0x0000000400067c20 */ /* 0x000fc80008400000 */
[----:B------:R-:W1:Y:S01]  /*68c0*/  LDC R21, c[0x0][0x148] ;  /* 0x00005200ff157b82 */ /* 0x000e620000000800 */
[----:B------:R3:W0:Y:S01]  /*68d0*/  F2I.U32.TRUNC.NTZ R14, R6 ;  /* 0x00000006000e7305 */ /* 0x000622000020f000 */
[-CC-:B--2---:R-:W-:Y:S02]  /*68e0*/  SHF.R.U64 R13, R10, R8.reuse, R3.reuse ;  /* 0x000000080a0d7219 */ /* 0x184fe40000001203 */
[----:B------:R-:W-:-:S04]  /*68f0*/  SHF.R.U32.HI R0, RZ, R8, R3 ;  /* 0x00000008ff007219 */ /* 0x000fc80000011603 */
[----:B-----5:R-:W2:Y:S01]  /*6900*/  LDC R24, c[0x0][0x648] ;  /* 0x00019200ff187b82 */ /* 0x020ea20000000800 */
[-CC-:B----4-:R-:W-:Y:S02]  /*6910*/  SHF.R.U64 R15, R13, R11.reuse, R0.reuse ;  /* 0x0000000b0d0f7219 */ /* 0x190fe40000001200 */
[----:B------:R-:W-:-:S03]  /*6920*/  SHF.R.U32.HI R5, RZ, R11, R0 ;  /* 0x0000000bff057219 */ /* 0x000fc60000011600 */
[----:B------:R-:W-:Y:S02]  /*6930*/  IMAD.MOV.U32 R4, RZ, RZ, R15 ;  /* 0x000000ffff047224 */ /* 0x000fe400078e000f */
[----:B------:R-:W4:Y:S01]  /*6940*/  LDC R28, c[0x0][0x638] ;  /* 0x00018e00ff1c7b82 */ /* 0x000f220000000800 */
[----:B0-----:R-:W-:-:S07]  /*6950*/  IMAD R25, R9, R7, R12 ;  /* 0x0000000709197224 */ /* 0x001fce00078e020c */
[----:B------:R-:W0:Y:S08]  /*6960*/  LDC R29, c[0x0][0x610] ;  /* 0x00018400ff1d7b82 */ /* 0x000e300000000800 */
[----:B------:R-:W0:Y:S01]  /*6970*/  LDC R30, c[0x0][0x600] ;  /* 0x00018000ff1e7b82 */ /* 0x000e220000000800 */
[----:B-123--:R-:W-:Y:S05]  /*6980*/  @!P0 BRA `(.L_x_161) ;  /* 0x0000000000288947 */ /* 0x00efea0003800000 */
[----:B------:R-:W1:Y:S02]  /*6990*/  LDC R0, c[0x0][0x64c] ;  /* 0x00019300ff007b82 */ /* 0x000e640000000800 */
[----:B-1----:R-:W-:-:S05]  /*69a0*/  IADD3 R3, P0, R15, R0, RZ ;  /* 0x000000000f037210 */ /* 0x002fca0007f1e0ff */
        /* <DEDUP_REMOVED lines=8> */
.L_x_161:
[----:B------:R-:W-:Y:S01]  /*6a30*/  ISETP.NE.AND P0, PT, R2, 0x1, PT ;  /* 0x000000010200780c */ /* 0x000fe20003f05270 */
[----:B------:R-:W-:Y:S01]  /*6a40*/  IMAD.MOV R14, RZ, RZ, -R14 ;  /* 0x000000ffff0e7224 */ /* 0x000fe200078e0a0e */
[----:B------:R-:W-:Y:S02]  /*6a50*/  SHF.R.U64 R3, R4, R24, R5 ;  /* 0x0000001804037219 */ /* 0x000fe40000001205 */
[----:B------:R-:W-:Y:S02]  /*6a60*/  LOP3.LUT R0, R13, R98, RZ, 0xc0, !PT ;  /* 0x000000620d007212 */ /* 0x000fe400078ec0ff */
[----:B------:R-:W-:Y:S01]  /*6a70*/  LOP3.LUT R10, R10, R97, RZ, 0xc0, !PT ;  /* 0x000000610a0a7212 */ /* 0x000fe200078ec0ff */
[----:B------:R-:W-:Y:S02]  /*6a80*/  IMAD.MOV R4, RZ, RZ, -R3 ;  /* 0x000000ffff047224 */ /* 0x000fe400078e0a03 */
[----:B------:R-:W-:Y:S02]  /*6a90*/  IMAD R0, R93, R3, R0 ;  /* 0x000000035d007224 */ /* 0x000fe400078e0200 */
[----:B----4-:R-:W-:-:S02]  /*6aa0*/  IMAD R3, R4, R28, R15 ;  /* 0x0000001c04037224 */ /* 0x010fc400078e020f */
[----:B------:R-:W-:Y:S02]  /*6ab0*/  @P0 IMAD R25, R21, R14, R20 ;  /* 0x0000000e15190224 */ /* 0x000fe400078e0214 */
[----:B0-----:R-:W-:Y:S02]  /*6ac0*/  IMAD R5, R3, R30, R10 ;  /* 0x0000001e03057224 */ /* 0x001fe400078e020a */
[----:B------:R-:W-:Y:S02]  /*6ad0*/  IMAD R0, R0, R29, R25 ;  /* 0x0000001d00007224 */ /* 0x000fe400078e0219 */
[----:B------:R-:W-:-:S03]  /*6ae0*/  IMAD.MOV.U32 R4, RZ, RZ, 0x1 ;  /* 0x00000001ff047424 */ /* 0x000fc600078e00ff */
[----:B------:R-:W-:Y:S02]  /*6af0*/  SEL R100, R5, R0, !P0 ;  /* 0x0000000005647207 */ /* 0x000fe40004000000 */
[----:B------:R-:W-:Y:S02]  /*6b00*/  PRMT R3, R4, 0x7610, R3 ;  /* 0x0000761004037816 */ /* 0x000fe40000000003 */
[----:B------:R-:W-:-:S07]  /*6b10*/  SEL R0, R0, R5, !P0 ;  /* 0x0000000500007207 */ /* 0x000fce0004000000 */
.L_x_159:
[----:B------:R-:W-:Y:S01]  /*6b20*/  LOP3.LUT P0, RZ, R3, 0xff, RZ, 0xc0, !PT ;  /* 0x000000ff03ff7812 */ /* 0x000fe2000780c0ff */
[----:B------:R-:W-:Y:S01]  /*6b30*/  UIMAD.WIDE.U32 UR4, UR42, -0x55555555, URZ ;  /* 0xaaaaaaab2a0478a5 */ /* 0x000fe2000f8e003f */
[----:B------:R-:W-:-:S03]  /*6b40*/  IMAD.MOV.U32 R103, RZ, RZ, R0 ;  /* 0x000000ffff677224 */ /* 0x000fc600078e0000 */
[----:B------:R-:W-:-:S04]  /*6b50*/  USHF.R.U32.HI UR4, URZ, 0x1, UR5 ;  /* 0x000000013f047899 */ /* 0x000fc80008011605 */
[----:B------:R-:W-:-:S04]  /*6b60*/  UIMAD UR42, UR4, -0x3, UR42 ;  /* 0xfffffffd042a78a4 */ /* 0x000fc8000f8e022a */
[----:B------:R-:W-:Y:S08]  /*6b70*/  @P0 BRA `(.L_x_162) ;  /* 0xffffffa800380947 */ /* 0x000ff0000383ffff */
[----:B------:R-:W-:Y:S05]  /*6b80*/  EXIT ;  /* 0x000000000000794d */ /* 0x000fea0003800000 */
.L_x_7:
        /* <DEDUP_REMOVED lines=26> */
.L_x_164:
[----:B------:R-:W0:Y:S01]  /*6d30*/  LDC.64 R28, c[0x0][0x640] ;  /* 0x00019000ff1c7b82 */ /* 0x000e220000000a00 */
[-CC-:B------:R-:W-:Y:S01]  /*6d40*/  SHF.R.U64 R21, R14, R8.reuse, R15.reuse ;  /* 0x000000080e157219 */ /* 0x180fe2000000120f */
[----:B------:R-:W-:Y:S01]  /*6d50*/  IMAD.MOV.U32 R31, RZ, RZ, 0x1 ;  /* 0x00000001ff1f7424 */ /* 0x000fe200078e00ff */
[----:B------:R-:W-:Y:S02]  /*6d60*/  SHF.R.U32.HI R7, RZ, R8, R15 ;  /* 0x00000008ff077219 */ /* 0x000fe4000001160f */
[----:B------:R-:W-:-:S03]  /*6d70*/  IADD3 R13, P0, RZ, -R21, RZ ;  /* 0x80000015ff0d7210 */ /* 0x000fc60007f1e0ff */
[----:B------:R-:W1:Y:S02]  /*6d80*/  LDC R12, c[0x0][0x618] ;  /* 0x00018600ff0c7b82 */ /* 0x000e640000000800 */
[----:B------:R-:W-:Y:S02]  /*6d90*/  IMAD.X R7, RZ, RZ, ~R7, P0 ;  /* 0x000000ffff077224 */ /* 0x000fe400000e0e07 */
[----:B------:R-:W-:-:S04]  /*6da0*/  IMAD.WIDE.U32 R10, R13, R24, R16 ;  /* 0x000000180d0a7225 */ /* 0x000fc800078e0010 */
[----:B------:R-:W2:Y:S01]  /*6db0*/  LDC R14, c[0x0][0x608] ;  /* 0x00018200ff0e7b82 */ /* 0x000ea20000000800 */
[----:B------:R-:W-:-:S04]  /*6dc0*/  IMAD R8, R7, R24, RZ ;  /* 0x0000001807087224 */ /* 0x000fc800078e02ff */
[----:B------:R-:W-:-:S03]  /*6dd0*/  IMAD R7, R13, R25, R8 ;  /* 0x000000190d077224 */ /* 0x000fc600078e0208 */
[----:B------:R-:W3:Y:S01]  /*6de0*/  LDC R26, c[0x0][0x658] ;  /* 0x00019600ff1a7b82 */ /* 0x000ee20000000800 */
[----:B------:R-:W-:Y:S01]  /*6df0*/  IMAD.IADD R7, R11, 0x1, R7 ;  /* 0x000000010b077824 */ /* 0x000fe200078e0207 */
[----:B0-----:R-:W-:Y:S01]  /*6e00*/  ISETP.NE.U32.AND P0, PT, R28, RZ, PT ;  /* 0x000000ff1c00720c */ /* 0x001fe20003f05070 */
[----:B------:R-:W-:-:S03]  /*6e10*/  IMAD.MOV.U32 R11, RZ, RZ, -0x1 ;  /* 0xffffffffff0b7424 */ /* 0x000fc600078e00ff */
        /* <DEDUP_REMOVED lines=8> */
[-C--:B---3--:R-:W-:Y:S02]  /*6ea0*/  SHF.L.U32 R10, R11, R26.reuse, RZ ;  /* 0x0000001a0b0a7219 */ /* 0x088fe400000006ff */
[--C-:B------:R-:W-:Y:S02]  /*6eb0*/  SHF.R.U64 R24, R22, R26, R7.reuse ;  /* 0x0000001a16187219 */ /* 0x100fe40000001207 */
[----:B------:R-:W-:Y:S02]  /*6ec0*/  LOP3.LUT R33, RZ, R10, RZ, 0x33, !PT ;  /* 0x0000000aff217212 */ /* 0x000fe400078e33ff */
[----:B------:R-:W-:Y:S01]  /*6ed0*/  SHF.R.U32.HI R11, RZ, R26, R7 ;  /* 0x0000001aff0b7219 */ /* 0x000fe20000011607 */
[----:B------:R-:W3:Y:S01]  /*6ee0*/  LDC R30, c[0x0][0x610] ;  /* 0x00018400ff1e7b82 */ /* 0x000ee20000000800 */
[----:B------:R-:W-:Y:S01]  /*6ef0*/  IMAD.MOV.U32 R10, RZ, RZ, R24 ;  /* 0x000000ffff0a7224 */ /* 0x000fe200078e0018 */
[----:B------:R-:W-:Y:S06]  /*6f00*/  @!P0 BRA `(.L_x_165) ;  /* 0x0000000000288947 */ /* 0x000fec0003800000 */
        /* <DEDUP_REMOVED lines=10> */
.L_x_165:
[----:B------:R-:W-:Y:S02]  /*6fb0*/  ISETP.NE.AND P0, PT, R2, 0x1, PT ;  /* 0x000000010200780c */ /* 0x000fe40003f05270 */
[----:B-1----:R-:W-:Y:S01]  /*6fc0*/  SHF.R.U64 R8, R10, R8, R11 ;  /* 0x000000080a087219 */ /* 0x002fe2000000120b */
[----:B0-----:R-:W-:Y:S01]  /*6fd0*/  VIADD R11, R25, 0xffffffff ;  /* 0xffffffff190b7836 */ /* 0x001fe20000000000 */
[----:B------:R-:W-:Y:S02]  /*6fe0*/  SHF.L.U32 R31, R31, R26, RZ ;  /* 0x0000001a1f1f7219 */ /* 0x000fe400000006ff */
[----:B------:R-:W-:Y:S01]  /*6ff0*/  LOP3.LUT R5, R22, R33, RZ, 0xc0, !PT ;  /* 0x0000002116057212 */ /* 0x000fe200078ec0ff */
[----:B------:R-:W-:-:S04]  /*7000*/  IMAD.MOV R7, RZ, RZ, -R8 ;  /* 0x000000ffff077224 */ /* 0x000fc800078e0a08 */
[----:B------:R-:W-:Y:S02]  /*7010*/  IMAD R5, R31, R8, R5 ;  /* 0x000000081f057224 */ /* 0x000fe400078e0205 */
[----:B------:R-:W-:Y:S01]  /*7020*/  @P0 IMAD R6, R9, R23, R4 ;  /* 0x0000001709060224 */ /* 0x000fe200078e0204 */
[----:B------:R-:W-:Y:S01]  /*7030*/  LOP3.LUT R9, R20, R11, RZ, 0xc0, !PT ;  /* 0x0000000b14097212 */ /* 0x000fe200078ec0ff */
[----:B--2---:R-:W-:Y:S02]  /*7040*/  IMAD R4, R7, R27, R24 ;  /* 0x0000001b07047224 */ /* 0x004fe400078e0218 */
[----:B---3--:R-:W-:Y:S02]  /*7050*/  IMAD R6, R5, R30, R6 ;  /* 0x0000001e05067224 */ /* 0x008fe400078e0206 */
[----:B------:R-:W-:Y:S02]  /*7060*/  IMAD R5, R4, R25, R9 ;  /* 0x0000001904057224 */ /* 0x000fe400078e0209 */
[----:B------:R-:W-:-:S02]  /*7070*/  IMAD.MOV.U32 R8, RZ, RZ, 0x1 ;  /* 0x00000001ff087424 */ /* 0x000fc400078e00ff */
[----:B------:R-:W-:Y:S01]  /*7080*/  IMAD.MOV.U32 R7, RZ, RZ, R21 ;  /* 0x000000ffff077224 */ /* 0x000fe200078e0015 */
[----:B------:R-:W-:Y:S02]  /*7090*/  SEL R19, R5, R6, !P0 ;  /* 0x0000000605137207 */ /* 0x000fe40004000000 */
[----:B------:R-:W-:-:S07]  /*70a0*/  SEL R12, R6, R5, !P0 ;  /* 0x00000005060c7207 */ /* 0x000fce0004000000 */
.L_x_163:
[----:B------:R-:W-:-:S08]  /*70b0*/  NOP ;  /* 0x0000000000007918 */ /* 0x000fd00000000000 */
[----:B------:R-:W0:-:S00]  /*70c0*/  USETMAXREG.DEALLOC.CTAPOOL 0x28 ;  /* 0x00000028000079c8 */ /* 0x000e0000080e0500 */
[----:B0-----:R-:W-:-:S13]  /*70d0*/  ISETP.NE.AND P0, PT, R3, RZ, PT ;  /* 0x000000ff0300720c */ /* 0x001fda0003f05270 */
[----:B------:R-:W-:Y:S05]  /*70e0*/  @P0 EXIT ;  /* 0x000000000000094d */ /* 0x000fea0003800000 */
[----:B------:R-:W-:Y:S01]  /*70f0*/  LOP3.LUT P0, RZ, R8, 0xff, RZ, 0xc0, !PT ;  /* 0x000000ff08ff7812 */ /* 0x000fe2000780c0ff */
[----:B------:R-:W-:Y:S02]  /*7100*/  IMAD.MOV.U32 R3, RZ, RZ, 0x1 ;  /* 0x00000001ff037424 */ /* 0x000fe400078e00ff */
[----:B------:R-:W-:-:S10]  /*7110*/  IMAD.MOV.U32 R13, RZ, RZ, RZ ;  /* 0x000000ffff0d7224 */ /* 0x000fd400078e00ff */
[----:B------:R-:W-:Y:S05]  /*7120*/  @!P0 BRA `(.L_x_166) ;  /* 0x0000000c00908947 */ /* 0x000fea0003800000 */
[----:B------:R-:W0:Y:S01]  /*7130*/  LDC R3, c[0x0][0x28c] ;  /* 0x0000a300ff037b82 */ /* 0x000e220000000800 */
[----:B------:R-:W-:Y:S01]  /*7140*/  UMOV UR7, 0x1 ;  /* 0x0000000100077882 */ /* 0x000fe20000000000 */
[----:B------:R-:W-:Y:S01]  /*7150*/  ULDC UR14, c[0x0][0x658] ;  /* 0x00019600000e7ab9 */ /* 0x000fe20000000800 */
[----:B------:R-:W-:Y:S01]  /*7160*/  UMOV UR6, 0xffffffff ;  /* 0xffffffff00067882 */ /* 0x000fe20000000000 */
[----:B------:R-:W-:Y:S01]  /*7170*/  BSSY B0, `(.L_x_166) ;  /* 0x00000df000007945 */ /* 0x000fe20003800000 */
[----:B------:R-:W-:Y:S01]  /*7180*/  USHF.L.U32 UR6, UR6, UR14, URZ ;  /* 0x0000000e06067299 */ /* 0x000fe2000800063f */
[----:B------:R-:W-:Y:S01]  /*7190*/  IMAD.MOV.U32 R11, RZ, RZ, 0x1 ;  /* 0x00000001ff0b7424 */ /* 0x000fe200078e00ff */
[----:B------:R-:W-:Y:S01]  /*71a0*/  LOP3.LUT R10, R18, 0x2, RZ, 0xfc, !PT ;  /* 0x00000002120a7812 */ /* 0x000fe200078efcff */
[----:B------:R-:W1:Y:S01]  /*71b0*/  S2UR UR5, SR_CgaCtaId ;  /* 0x00000000000579c3 */ /* 0x000e620000008800 */
[----:B------:R-:W-:Y:S01]  /*71c0*/  IMAD.MOV.U32 R13, RZ, RZ, RZ ;  /* 0x000000ffff0d7224 */ /* 0x000fe200078e00ff */
[----:B------:R-:W-:Y:S01]  /*71d0*/  ULDC UR13, c[0x0][0x600] ;  /* 0x00018000000d7ab9 */ /* 0x000fe20000000800 */
[----:B------:R-:W-:Y:S01]  /*71e0*/  UMOV UR23, 0x5 ;  /* 0x0000000500177882 */ /* 0x000fe20000000000 */
[----:B------:R-:W-:-:S02]  /*71f0*/  UIADD3 UR13, UR13, -0x1, URZ ;  /* 0xffffffff0d0d7890 */ /* 0x000fc4000fffe03f */
[----:B------:R-:W-:Y:S02]  /*7200*/  USHF.L.U32 UR14, UR7, UR14, URZ ;  /* 0x0000000e070e7299 */ /* 0x000fe4000800063f */
[----:B------:R-:W-:Y:S01]  /*7210*/  ULOP3.LUT UR21, URZ, UR6, URZ, 0x33, !UPT ;  /* 0x000000063f157292 */ /* 0x000fe2000f8e333f */
[----:B------:R-:W-:Y:S01]  /*7220*/  ULDC.64 UR30, c[0x0][0x198] ;  /* 0x00006600001e7ab9 */ /* 0x000fe20000000a00 */
[----:B0-----:R-:W-:-:S05]  /*7230*/  VIADD R3, R3, 0x3f ;  /* 0x0000003f03037836 */ /* 0x001fca0000000000 */
[----:B------:R-:W-:Y:S01]  /*7240*/  SHF.R.S32.HI R4, RZ, 0x1f, R3 ;  /* 0x0000001fff047819 */ /* 0x000fe20000011403 */
[----:B-1----:R-:W-:-:S03]  /*7250*/  ULOP3.LUT UR4, UR5, 0x1, URZ, 0xc0, !UPT ;  /* 0x0000000105047892 */ /* 0x002fc6000f8ec03f */
[----:B------:R-:W-:Y:S01]  /*7260*/  LEA.HI R4, R4, R3, RZ, 0x6 ;  /* 0x0000000304047211 */ /* 0x000fe200078f30ff */
[----:B------:R-:W-:Y:S01]  /*7270*/  USHF.R.U32.HI UR37, URZ, 0x1, UR5 ;  /* 0x000000013f257899 */ /* 0x000fe20008011605 */
[----:B------:R-:W-:Y:S01]  /*7280*/  IMAD.MOV.U32 R3, RZ, RZ, 0x1 ;  /* 0x00000001ff037424 */ /* 0x000fe200078e00ff */
[----:B------:R-:W-:Y:S01]  /*7290*/  USHF.L.U32 UR15, UR5, 0x6, URZ ;  /* 0x00000006050f7899 */ /* 0x000fe2000800063f */
[----:B------:R-:W-:Y:S01]  /*72a0*/  SHF.R.S32.HI R8, RZ, 0x6, R4 ;  /* 0x00000006ff087819 */ /* 0x000fe20000011404 */
[----:B------:R-:W-:Y:S02]  /*72b0*/  USHF.L.U32 UR40, UR5, 0xb, URZ ;  /* 0x0000000b05287899 */ /* 0x000fe4000800063f */
[----:B------:R-:W-:Y:S02]  /*72c0*/  ULOP3.LUT UR5, UR5, 0xfffffffe, URZ, 0xc0, !UPT ;  /* 0xfffffffe05057892 */ /* 0x000fe4000f8ec03f */
[----:B------:R-:W-:Y:S01]  /*72d0*/  UISETP.GT.U32.AND UP0, UPT, UR4, 0xffff, UPT ;  /* 0x0000ffff0400788c */ /* 0x000fe2000bf04070 */
[----:B------:R-:W-:Y:S01]  /*72e0*/  VIADD R9, R8, 0x1 ;  /* 0x0000000108097836 */ /* 0x000fe20000000000 */
[----:B------:R-:W-:-:S02]  /*72f0*/  USHF.L.U32 UR22, UR7, UR5, URZ ;  /* 0x0000000507167299 */ /* 0x000fc4000800063f */
[----:B------:R-:W-:Y:S02]  /*7300*/  ULOP3.LUT UR5, UR5, 0x1, URZ, 0xfc, !UPT ;  /* 0x0000000105057892 */ /* 0x000fe4000f8efc3f */
[----:B------:R-:W-:Y:S02]  /*7310*/  USEL UR4, UR4, 0xffff, !UP0 ;  /* 0x0000ffff04047887 */ /* 0x000fe4000c000000 */
[----:B------:R-:W-:Y:S02]  /*7320*/  USHF.L.U32 UR5, UR7, UR5, URZ ;  /* 0x0000000507057299 */ /* 0x000fe4000800063f */
[----:B------:R-:W-:Y:S02]  /*7330*/  ULOP3.LUT UR4, UR4, 0xffff, URZ, 0xc0, !UPT ;  /* 0x0000ffff04047892 */ /* 0x000fe4000f8ec03f */
[----:B------:R-:W-:Y:S02]  /*7340*/  ULOP3.LUT UR15, UR15, 0x40, URZ, 0xc0, !UPT ;  /* 0x000000400f0f7892 */ /* 0x000fe4000f8ec03f */
[----:B------:R-:W-:-:S02]  /*7350*/  ULOP3.LUT UR22, UR22, UR5, URZ, 0xfc, !UPT ;  /* 0x0000000516167292 */ /* 0x000fc4000f8efc3f */
[----:B------:R-:W-:-:S12]  /*7360*/  USHF.L.U32 UR23, UR23, UR4, URZ ;  /* 0x0000000417177299 */ /* 0x000fd8000800063f */
.L_x_177:
[----:B------:R-:W-:-:S03]  /*7370*/  UMOV UR4, 0xffffffff ;  /* 0xffffffff00047882 */ /* 0x000fc60000000000 */
[----:B------:R-:W-:Y:S05]  /*7380*/  BRA.DIV UR4, `(.L_x_167) ;  /* 0x0000000e04bc7947 */ /* 0x000fea000b800000 */
[----:B------:R-:W-:-:S13]  /*7390*/  ELECT P6, URZ, PT ;  /* 0x00000000003f782f */ /* 0x000fda00038c0000 */
.L_x_187:
[----:B------:R-:W0:Y:S01]  /*73a0*/  LDC R4, c[0x0][0x28c] ;  /* 0x0000a300ff047b82 */ /* 0x000e220000000800 */
[----:B------:R-:W-:Y:S01]  /*73b0*/  BSSY B1, `(.L_x_168) ;  /* 0x0000048000017945 */ /* 0x000fe20003800000 */
[----:B0-----:R-:W-:-:S13]  /*73c0*/  ISETP.LT.OR P6, PT, R4, 0x1, !P6 ;  /* 0x000000010400780c */ /* 0x001fda00077c1670 */
[----:B------:R-:W-:Y:S05]  /*73d0*/  @P6 BRA `(.L_x_169) ;  /* 0x0000000400146947 */ /* 0x000fea0003800000 */
[----:B------:R-:W-:Y:S01]  /*73e0*/  LEA R12, R12, UR37, 0x1 ;  /* 0x000000250c0c7c11 */ /* 0x000fe2000f8e08ff */
[----:B------:R-:W-:Y:S01]  /*73f0*/  IMAD.MOV.U32 R20, RZ, RZ, RZ ;  /* 0x000000ffff147224 */ /* 0x000fe200078e00ff */
[----:B------:R-:W-:Y:S01]  /*7400*/  LEA R19, R19, UR15, 0x7 ;  /* 0x0000000f13137c11 */ /* 0x000fe2000f8e38ff */
[----:B------:R-:W-:Y:S02]  /*7410*/  IMAD.MOV.U32 R4, RZ, RZ, R9 ;  /* 0x000000ffff047224 */ /* 0x000fe400078e0009 */
[----:B------:R-:W-:Y:S02]  /*7420*/  IMAD.MOV.U32 R5, RZ, RZ, R3 ;  /* 0x000000ffff057224 */ /* 0x000fe400078e0003 */
[----:B------:R-:W-:Y:S02]  /*7430*/  IMAD.MOV.U32 R6, RZ, RZ, R13 ;  /* 0x000000ffff067224 */ /* 0x000fe400078e000d */
[----:B------:R-:W-:-:S07]  /*7440*/  IMAD.SHL.U32 R15, R12, 0x40, RZ ;  /* 0x000000400c0f7824 */ /* 0x000fce00078e00ff */
.L_x_172:
[----:B------:R-:W0:Y:S01]  /*7450*/  S2R R21, SR_CgaCtaId ;  /* 0x0000000000157919 */ /* 0x000e220000008800 */
[----:B------:R-:W-:Y:S02]  /*7460*/  MOV R12, 0x400 ;  /* 0x00000400000c7802 */ /* 0x000fe40000000f00 */
[----:B------:R-:W-:-:S13]  /*7470*/  ISETP.NE.AND P1, PT, R0, RZ, PT ;  /* 0x000000ff0000720c */ /* 0x000fda0003f25270 */
[----:B------:R-:W1:Y:S01]  /*7480*/  @!P1 LDC R14, c[0x0][0x500] ;  /* 0x00014000ff0e9b82 */ /* 0x000e620000000800 */
[----:B0-----:R-:W-:Y:S02]  /*7490*/  LEA R23, R21, R12, 0x18 ;  /* 0x0000000c15177211 */ /* 0x001fe400078ec0ff */
[----:B------:R-:W-:-:S03]  /*74a0*/  SHF.L.U32 R12, R5, 0x1f, RZ ;  /* 0x0000001f050c7819 */ /* 0x000fc600000006ff */
[----:B------:R-:W-:-:S04]  /*74b0*/  IMAD R21, R6, 0x8, R23 ;  /* 0x0000000806157824 */ /* 0x000fc800078e0217 */
[----:B------:R-:W0:Y:S02]  /*74c0*/  SYNCS.PHASECHK.TRANS64.TRYWAIT P0, [R21+URZ+0x18], R12 ;  /* 0x0000180c150075a7 */ /* 0x000e24000800017f */
[----:B01----:R-:W-:Y:S05]  /*74d0*/  @!P0 BRA `(.L_x_170) ;  /* 0x0000000c00888947 */ /* 0x003fea0003800000 */
.L_x_188:
[----:B0-----:R-:W-:Y:S01]  /*74e0*/  PRMT R12, R10, 0x9910, RZ ;  /* 0x000099100a0c7816 */ /* 0x001fe200000000ff */
[----:B------:R0:W-:Y:S03]  /*74f0*/  @!P1 SYNCS.ARRIVE.TRANS64 RZ, [R21+URZ], R14 ;  /* 0x0000000e15ff99a7 */ /* 0x0001e6000800003f */
[----:B------:R-:W-:-:S13]  /*7500*/  ISETP.NE.AND P0, PT, R12, 0x2, PT ;  /* 0x000000020c00780c */ /* 0x000fda0003f05270 */
[----:B0-----:R-:W-:Y:S05]  /*7510*/  @P0 BRA `(.L_x_171) ;  /* 0x0000000000040947 */ /* 0x001fea0003800000 */
[----:B------:R-:W-:Y:S01]  /*7520*/  BPT.TRAP 0x1 ;  /* 0x000000040000795c */ /* 0x000fe20000300000 */
.L_x_171:
[----:B------:R-:W-:Y:S01]  /*7530*/  R2UR UR8, R6 ;  /* 0x00000000060872ca */ /* 0x000fe200000e0000 */
[----:B------:R-:W-:Y:S01]  /*7540*/  VIADD R4, R4, 0xffffffff ;  /* 0xffffffff04047836 */ /* 0x000fe20000000000 */
[----:B------:R-:W-:Y:S01]  /*7550*/  R2UR UR10, R23 ;  /* 0x00000000170a72ca */ /* 0x000fe200000e0000 */
[----:B------:R-:W-:Y:S01]  /*7560*/  UIADD3 UR4, UP0, UR30, 0xf0, URZ ;  /* 0x000000f01e047890 */ /* 0x000fe2000ff1e03f */
[----:B------:R-:W-:Y:S01]  /*7570*/  R2UR UR34, R20 ;  /* 0x00000000142272ca */ /* 0x000fe200000e0000 */
[----:B------:R-:W-:Y:S01]  /*7580*/  UIADD3 UR42, UP1, UR30, 0x1f0, URZ ;  /* 0x000001f01e2a7890 */ /* 0x000fe2000ff3e03f */
[----:B------:R-:W-:Y:S01]  /*7590*/  R2UR UR33, R21 ;  /* 0x00000000152172ca */ /* 0x000fe200000e0000 */
[----:B------:R-:W-:Y:S01]  /*75a0*/  UIADD3.X UR5, URZ, UR31, URZ, UP0, !UPT ;  /* 0x0000001f3f057290 */ /* 0x000fe200087fe43f */
[----:B------:R-:W-:Y:S01]  /*75b0*/  R2UR UR35, R15 ;  /* 0x000000000f2372ca */ /* 0x000fe200000e0000 */
[----:B------:R-:W-:Y:S01]  /*75c0*/  UPRMT UR29, URZ, 0x5410, UR23 ;  /* 0x000054103f1d7896 */ /* 0x000fe20008000017 */
[----:B------:R-:W-:Y:S01]  /*75d0*/  R2UR UR36, R7 ;  /* 0x00000000072472ca */ /* 0x000fe200000e0000 */
[----:B------:R-:W-:Y:S01]  /*75e0*/  UIADD3.X UR43, URZ, UR31, URZ, UP1, !UPT ;  /* 0x0000001f3f2b7290 */ /* 0x000fe20008ffe43f */
[----:B------:R-:W-:Y:S01]  /*75f0*/  R2UR UR19, R19 ;  /* 0x00000000131372ca */ /* 0x000fe200000e0000 */
[----:B------:R-:W-:Y:S01]  /*7600*/  USHF.L.U32 UR8, UR8, 0xd, URZ ;  /* 0x0000000d08087899 */ /* 0x000fe2000800063f */
[----:B------:R-:W-:Y:S01]  /*7610*/  ISETP.GT.AND P1, PT, R4, 0x1, PT ;  /* 0x000000010400780c */ /* 0x000fe20003f24270 */
[----:B------:R-:W-:Y:S01]  /*7620*/  UPRMT UR44, URZ, 0x5410, UR22 ;  /* 0x000054103f2c7896 */ /* 0x000fe20008000016 */
[----:B------:R-:W-:Y:S01]  /*7630*/  VIADD R6, R6, 0x1 ;  /* 0x0000000106067836 */ /* 0x000fe20000000000 */
[----:B------:R-:W-:Y:S01]  /*7640*/  ULEA UR9, UR37, UR8, 0xb ;  /* 0x0000000825097291 */ /* 0x000fe2000f8e583f */
[----:B------:R-:W-:Y:S01]  /*7650*/  VIADD R20, R20, 0x40 ;  /* 0x0000004014147836 */ /* 0x000fe20000000000 */
[----:B------:R-:W-:-:S02]  /*7660*/  ULOP3.LUT UR8, UR8, 0x800, UR40, 0xf8, !UPT ;  /* 0x0000080008087892 */ /* 0x000fc4000f8ef828 */
[----:B------:R-:W-:Y:S01]  /*7670*/  ULEA UR24, UR9, UR10, 0x2 ;  /* 0x0000000a09187291 */ /* 0x000fe2000f8e103f */
[C---:B------:R-:W-:Y:S01]  /*7680*/  ISETP.NE.AND P0, PT, R6.reuse, 0x3, PT ;  /* 0x000000030600780c */ /* 0x040fe20003f05270 */
[----:B------:R-:W-:Y:S02]  /*7690*/  ULEA UR8, UR8, UR10, 0x2 ;  /* 0x0000000a08087291 */ /* 0x000fe4000f8e103f */
[----:B------:R-:W-:Y:S01]  /*76a0*/  UIADD3 UR32, UR24, 0x100, URZ ;  /* 0x0000010018207890 */ /* 0x000fe2000fffe03f */
[----:B------:R-:W-:Y:S01]  /*76b0*/  SEL R12, RZ, 0x1, P0 ;  /* 0x00000001ff0c7807 */ /* 0x000fe20000000000 */
[----:B------:R-:W-:Y:S01]  /*76c0*/  UIADD3 UR26, UR34, 0x20, URZ ;  /* 0x00000020221a7890 */ /* 0x000fe2000fffe03f */
[----:B------:R-:W-:Y:S01]  /*76d0*/  SEL R6, R6, RZ, P0 ;  /* 0x000000ff06067207 */ /* 0x000fe20000000000 */
[----:B------:R-:W-:Y:S01]  /*76e0*/  UIADD3 UR24, UR24, 0x4100, URZ ;  /* 0x0000410018187890 */ /* 0x000fe2000fffe03f */
[----:B------:R-:W-:Y:S01]  /*76f0*/  LOP3.LUT R5, R5, R12, RZ, 0x3c, !PT ;  /* 0x0000000c05057212 */ /* 0x000fe200078e3cff */
[----:B------:R-:W-:-:S02]  /*7700*/  UIADD3 UR16, UR8, 0x18100, URZ ;  /* 0x0001810008107890 */ /* 0x000fc4000fffe03f */
[----:B------:R-:W-:Y:S01]  /*7710*/  UIADD3 UR8, UR8, 0x1c100, URZ ;  /* 0x0001c10008087890 */ /* 0x000fe2000fffe03f */
[----:B------:R-:W-:Y:S01]  /*7720*/  UMOV UR6, 0x0 ;  /* 0x0000000000067882 */ /* 0x000fe20000000000 */
[----:B------:R-:W-:Y:S01]  /*7730*/  UMOV UR7, 0x10000000 ;  /* 0x1000000000077882 */ /* 0x000fe20000000000 */
[----:B------:R-:W-:Y:S01]  /*7740*/  UMOV UR25, UR33 ;  /* 0x0000002100197c82 */ /* 0x000fe20008000000 */
[----:B------:R-:W-:Y:S01]  /*7750*/  UMOV UR27, UR35 ;  /* 0x00000023001b7c82 */ /* 0x000fe20008000000 */
[----:B------:R-:W-:Y:S01]  /*7760*/  UMOV UR28, UR36 ;  /* 0x00000024001c7c82 */ /* 0x000fe20008000000 */
[----:B------:R-:W-:Y:S01]  /*7770*/  UMOV UR17, UR33 ;  /* 0x0000002100117c82 */ /* 0x000fe20008000000 */
[----:B------:R-:W-:Y:S01]  /*7780*/  UMOV UR18, UR34 ;  /* 0x0000002200127c82 */ /* 0x000fe20008000000 */
[----:B------:R-:W-:Y:S01]  /*7790*/  UMOV UR20, UR36 ;  /* 0x0000002400147c82 */ /* 0x000fe20008000000 */
[----:B------:R0:W-:Y:S01]  /*77a0*/  UTMALDG.3D.MULTICAST [UR32], [UR4], UR29, desc[UR6] ;  /* 0x00000620040073b4 */ /* 0x0001e2000801181d */
[----:B------:R-:W-:Y:S01]  /*77b0*/  UMOV UR9, UR33 ;  /* 0x0000002100097c82 */ /* 0x000fe20008000000 */
[----:B------:R-:W-:Y:S01]  /*77c0*/  UMOV UR11, UR19 ;  /* 0x00000013000b7c82 */ /* 0x000fe20008000000 */
[----:B------:R-:W-:Y:S01]  /*77d0*/  UMOV UR12, UR36 ;  /* 0x00000024000c7c82 */ /* 0x000fe20008000000 */
[----:B------:R-:W-:Y:S01]  /*77e0*/  UMOV UR10, UR26 ;  /* 0x0000001a000a7c82 */ /* 0x000fe20008000000 */
[----:B------:R0:W-:Y:S01]  /*77f0*/  UTMALDG.3D.MULTICAST [UR24], [UR4], UR29, desc[UR6] ;  /* 0x00000618040073b4 */ /* 0x0001e2000801181d */
[----:B------:R0:W-:Y:S01]  /*7800*/  UTMALDG.3D.MULTICAST [UR16], [UR42], UR44, desc[UR6] ;  /* 0x000006102a0073b4 */ /* 0x0001e2000801182c */
[----:B------:R0:W-:Y:S02]  /*7810*/  UTMALDG.3D.MULTICAST [UR8], [UR42], UR44, desc[UR6] ;  /* 0x000006082a0073b4 */ /* 0x0001e4000801182c */
[----:B0-----:R-:W-:Y:S05]  /*7820*/  @P1 BRA `(.L_x_172) ;  /* 0xfffffffc00081947 */ /* 0x001fea000383ffff */
.L_x_169:
[----:B------:R-:W-:Y:S05]  /*7830*/  BSYNC B1 ;  /* 0x0000000000017941 */ /* 0x000fea0003800000 */
.L_x_168:
[----:B------:R-:W-:Y:S01]  /*7840*/  LOP3.LUT P1, RZ, R11, 0xff, RZ, 0xc0, !PT ;  /* 0x000000ff0bff7812 */ /* 0x000fe2000782c0ff */
[C---:B------:R-:W-:Y:S01]  /*7850*/  IMAD.IADD R13, R8.reuse, 0x1, R13 ;  /* 0x00000001080d7824 */ /* 0x040fe200078e020d */
[----:B------:R-:W-:Y:S01]  /*7860*/  ULDC.64 UR4, c[0x0][0x650] ;  /* 0x0001940000047ab9 */ /* 0x000fe20000000a00 */
[C---:B------:R-:W-:Y:S01]  /*7870*/  ISETP.GE.U32.AND P2, PT, R8.reuse, 0x3, PT ;  /* 0x000000030800780c */ /* 0x040fe20003f46070 */
[----:B------:R-:W-:Y:S01]  /*7880*/  BSSY B1, `(.L_x_173) ;  /* 0x000006b000017945 */ /* 0x000fe20003800000 */
[----:B------:R-:W-:Y:S01]  /*7890*/  IMAD.MOV.U32 R12, RZ, RZ, -0x1 ;  /* 0xffffffffff0c7424 */ /* 0x000fe200078e00ff */
[----:B------:R-:W-:Y:S01]  /*78a0*/  ISETP.GT.U32.AND P0, PT, R13, 0x2, PT ;  /* 0x000000020d00780c */ /* 0x000fe20003f04070 */
[----:B------:R-:W-:Y:S01]  /*78b0*/  IMAD.MOV.U32 R19, RZ, RZ, -0x1 ;  /* 0xffffffffff137424 */ /* 0x000fe200078e00ff */
[----:B------:R-:W-:Y:S01]  /*78c0*/  PRMT R11, RZ, 0x7610, R11 ;  /* 0x00007610ff0b7816 */ /* 0x000fe2000000000b */
[----:B------:R-:W-:Y:S01]  /*78d0*/  IMAD.MOV.U32 R7, RZ, RZ, -0x1 ;  /* 0xffffffffff077424 */ /* 0x000fe200078e00ff */
[----:B------:R-:W-:-:S03]  /*78e0*/  ISETP.LT.U32.AND P0, PT, R8, 0x3, P0 ;  /* 0x000000030800780c */ /* 0x000fc60000701070 */
[----:B------:R-:W0:Y:S01]  /*78f0*/  @P1 S2R R5, SR_CgaCtaId ;  /* 0x0000000000051919 */ /* 0x000e220000008800 */
[----:B------:R-:W-:-:S04]  /*7900*/  @P1 MOV R4, 0x400 ;  /* 0x0000040000041802 */ /* 0x000fc80000000f00 */
[----:B0-----:R-:W-:Y:S01]  /*7910*/  @P1 LEA R6, R5, R4, 0x18 ;  /* 0x0000000405061211 */ /* 0x001fe200078ec0ff */
[----:B------:R-:W-:Y:S01]  /*7920*/  IMAD.WIDE.U32 R4, R13, -0x55555555, RZ ;  /* 0xaaaaaaab0d047825 */ /* 0x000fe200078e00ff */
[----:B------:R-:W-:Y:S02]  /*7930*/  SEL R4, RZ, 0x1, !P0 ;  /* 0x00000001ff047807 */ /* 0x000fe40004000000 */
[----:B------:R0:W-:Y:S01]  /*7940*/  @P1 SYNCS.ARRIVE.TRANS64.A1T0 RZ, [R6+URZ+0x48], RZ ;  /* 0x000048ff06ff19a7 */ /* 0x0001e2000810003f */
[----:B------:R-:W-:Y:S02]  /*7950*/  IADD3 R16, P1, R16, UR38, RZ ;  /* 0x0000002610107c10 */ /* 0x000fe4000ff3e0ff */
[----:B------:R-:W-:Y:S02]  /*7960*/  LOP3.LUT R3, R3, R4, RZ, 0x3c, !PT ;  /* 0x0000000403037212 */ /* 0x000fe400078e3cff */
[----:B------:R-:W-:Y:S02]  /*7970*/  IADD3.X R17, R17, UR41, RZ, P1, !PT ;  /* 0x0000002911117c10 */ /* 0x000fe40008ffe4ff */
[----:B------:R-:W-:-:S02]  /*7980*/  ISETP.GE.U32.AND P0, PT, R16, UR4, PT ;  /* 0x0000000410007c0c */ /* 0x000fc4000bf06070 */
[----:B0-----:R-:W-:Y:S02]  /*7990*/  SHF.R.U32.HI R6, RZ, 0x1, R5 ;  /* 0x00000001ff067819 */ /* 0x001fe40000011605 */
[----:B------:R-:W-:Y:S02]  /*79a0*/  ISETP.GE.U32.AND.EX P0, PT, R17, UR5, PT, P0 ;  /* 0x0000000511007c0c */ /* 0x000fe4000bf06100 */
[----:B------:R-:W-:Y:S01]  /*79b0*/  @P2 LOP3.LUT R3, R3, 0x1, R6, 0x78, !PT ;  /* 0x0000000103032812 */ /* 0x000fe200078e7806 */
[----:B------:R-:W-:Y:S01]  /*79c0*/  IMAD R13, R6, -0x3, R13 ;  /* 0xfffffffd060d7824 */ /* 0x000fe200078e020d */
[----:B------:R-:W-:-:S09]  /*79d0*/  PRMT R4, RZ, 0x7610, R4 ;  /* 0x00007610ff047816 */ /* 0x000fd20000000004 */
[----:B------:R-:W-:Y:S05]  /*79e0*/  @P0 BRA `(.L_x_174) ;  /* 0x0000000400500947 */ /* 0x000fea0003800000 */
[----:B------:R-:W0:Y:S01]  /*79f0*/  S2R R15, SR_CTAID.X ;  /* 0x00000000000f7919 */ /* 0x000e220000002500 */
[----:B------:R-:W-:Y:S01]  /*7a00*/  ULDC.64 UR4, c[0x0][0x628] ;  /* 0x00018a0000047ab9 */ /* 0x000fe20000000a00 */
[----:B------:R-:W1:Y:S01]  /*7a10*/  LDC R20, c[0x0][0x144] ;  /* 0x00005100ff147b82 */ /* 0x000e620000000800 */
[----:B------:R-:W-:Y:S01]  /*7a20*/  ISETP.NE.U32.AND P0, PT, RZ, UR4, PT ;  /* 0x00000004ff007c0c */ /* 0x000fe2000bf05070 */
[----:B------:R-:W2:Y:S01]  /*7a30*/  S2R R12, SR_CTAID.Y ;  /* 0x00000000000c7919 */ /* 0x000ea20000002600 */
[----:B------:R-:W-:Y:S01]  /*7a40*/  ULDC UR6, c[0x0][0x150] ;  /* 0x0000540000067ab9 */ /* 0x000fe20000000800 */
[----:B------:R-:W-:Y:S01]  /*7a50*/  ULDC UR7, c[0x0][0x630] ;  /* 0x00018c0000077ab9 */ /* 0x000fe20000000800 */
[----:B------:R-:W-:Y:S01]  /*7a60*/  ISETP.NE.AND.EX P0, PT, RZ, UR5, PT, P0 ;  /* 0x00000005ff007c0c */ /* 0x000fe2000bf05300 */
[----:B------:R-:W-:Y:S01]  /*7a70*/  IMAD.MOV.U32 R4, RZ, RZ, R16 ;  /* 0x000000ffff047224 */ /* 0x000fe200078e0010 */
[----:B0-----:R-:W-:-:S05]  /*7a80*/  I2FP.F32.U32 R5, R15 ;  /* 0x0000000f00057245 */ /* 0x001fca0000201000 */
[----:B------:R-:W-:Y:S01]  /*7a90*/  FMUL R21, R5, UR6 ;  /* 0x0000000605157c20 */ /* 0x000fe20008400000 */
[----:B------:R-:W-:-:S05]  /*7aa0*/  IMAD.MOV.U32 R5, RZ, RZ, R17 ;  /* 0x000000ffff057224 */ /* 0x000fca00078e0011 */
[----:B--2---:R-:W-:Y:S05]  /*7ab0*/  @!P0 BRA `(.L_x_175) ;  /* 0x0000000000288947 */ /* 0x004fea0003800000 */
[----:B------:R-:W-:Y:S02]  /*7ac0*/  ULDC UR6, c[0x0][0x634] ;  /* 0x00018d0000067ab9 */ /* 0x000fe40000000800 */
[----:B------:R-:W-:-:S05]  /*7ad0*/  IADD3 R5, P0, R16, UR6, RZ ;  /* 0x0000000610057c10 */ /* 0x000fca000ff1e0ff */
[----:B------:R-:W-:-:S04]  /*7ae0*/  IMAD.X R19, RZ, RZ, R17, P0 ;  /* 0x000000ffff137224 */ /* 0x000fc800000e0611 */
[----:B------:R-:W-:-:S04]  /*7af0*/  IMAD.WIDE.U32 R6, R19, UR4, RZ ;  /* 0x0000000413067c25 */ /* 0x000fc8000f8e00ff */
[----:B------:R-:W-:-:S04]  /*7b00*/  IMAD.WIDE.U32 R6, P0, R5, UR5, R6 ;  /* 0x0000000505067c25 */ /* 0x000fc8000f800006 */
[----:B------:R-:W-:-:S04]  /*7b10*/  IMAD.WIDE.U32 R4, R5, UR4, RZ ;  /* 0x0000000405047c25 */ /* 0x000fc8000f8e00ff */
[----:B------:R-:W-:Y:S01]  /*7b20*/  IMAD.MOV.U32 R4, RZ, RZ, R7 ;  /* 0x000000ffff047224 */ /* 0x000fe200078e0007 */
[----:B------:R-:W-:Y:S01]  /*7b30*/  IADD3 RZ, P1, R5, R6, RZ ;  /* 0x0000000605ff7210 */ /* 0x000fe20007f3e0ff */
[----:B------:R-:W-:-:S04]  /*7b40*/  IMAD.X R5, RZ, RZ, RZ, P0 ;  /* 0x000000ffff057224 */ /* 0x000fc800000e06ff */
[----:B------:R-:W-:-:S08]  /*7b50*/  IMAD.WIDE.U32.X R4, R19, UR5, R4, P1 ;  /* 0x0000000513047c25 */ /* 0x000fd000088e0404 */
.L_x_175:
[--C-:B------:R-:W-:Y:S01]  /*7b60*/  SHF.R.U64 R14, R4, UR7, R5.reuse ;  /* 0x00000007040e7c19 */ /* 0x100fe20008001205 */
[----:B------:R-:W0:Y:S01]  /*7b70*/  F2I.U32.TRUNC.NTZ R21, R21 ;  /* 0x0000001500157305 */ /* 0x000e22000020f000 */
[----:B------:R-:W-:Y:S01]  /*7b80*/  SHF.R.U32.HI R4, RZ, UR7, R5 ;  /* 0x00000007ff047c19 */ /* 0x000fe20008011605 */
[----:B------:R-:W-:Y:S01]  /*7b90*/  ULDC.64 UR4, c[0x0][0x620] ;  /* 0x0001880000047ab9 */ /* 0x000fe20000000a00 */
[----:B------:R-:W-:Y:S01]  /*7ba0*/  IADD3 R7, P0, RZ, -R14, RZ ;  /* 0x8000000eff077210 */ /* 0x000fe20007f1e0ff */
[----:B------:R-:W-:-:S04]  /*7bb0*/  ULDC.64 UR6, c[0x0][0x640] ;  /* 0x0001900000067ab9 */ /* 0x000fc80000000a00 */
[----:B------:R-:W-:Y:S01]  /*7bc0*/  IMAD.X R4, RZ, RZ, ~R4, P0 ;  /* 0x000000ffff047224 */ /* 0x000fe200000e0e04 */
[----:B------:R-:W-:-:S03]  /*7bd0*/  ISETP.NE.U32.AND P0, PT, RZ, UR6, PT ;  /* 0x00000006ff007c0c */ /* 0x000fc6000bf05070 */
[----:B------:R-:W-:Y:S01]  /*7be0*/  IMAD R6, R4, UR4, RZ ;  /* 0x0000000404067c24 */ /* 0x000fe2000f8e02ff */
[----:B------:R-:W-:Y:S01]  /*7bf0*/  ISETP.NE.AND.EX P0, PT, RZ, UR7, PT, P0 ;  /* 0x00000007ff007c0c */ /* 0x000fe2000bf05300 */
[----:B------:R-:W-:Y:S01]  /*7c00*/  IMAD.WIDE.U32 R4, R7, UR4, R16 ;  /* 0x0000000407047c25 */ /* 0x000fe2000f8e0010 */
[----:B------:R-:W-:-:S03]  /*7c10*/  ULDC UR4, c[0x0][0x618] ;  /* 0x0001860000047ab9 */ /* 0x000fc60000000800 */
[----:B------:R-:W-:Y:S01]  /*7c20*/  IMAD R7, R7, UR5, R6 ;  /* 0x0000000507077c24 */ /* 0x000fe2000f8e0206 */
[----:B------:R-:W-:Y:S01]  /*7c30*/  ULDC UR5, c[0x0][0x154] ;  /* 0x0000550000057ab9 */ /* 0x000fe20000000800 */
[----:B0-----:R-:W-:Y:S02]  /*7c40*/  IMAD.MOV R6, RZ, RZ, -R21 ;  /* 0x000000ffff067224 */ /* 0x001fe400078e0a15 */
[----:B------:R-:W0:Y:S01]  /*7c50*/  LDC R21, c[0x0][0x148] ;  /* 0x00005200ff157b82 */ /* 0x000e220000000800 */
[----:B------:R-:W-:Y:S02]  /*7c60*/  IMAD.IADD R5, R5, 0x1, R7 ;  /* 0x0000000105057824 */ /* 0x000fe400078e0207 */
[----:B-1----:R-:W-:Y:S01]  /*7c70*/  IMAD R15, R20, R6, R15 ;  /* 0x00000006140f7224 */ /* 0x002fe200078e020f */
[----:B------:R-:W-:Y:S02]  /*7c80*/  I2FP.F32.U32 R6, R12 ;  /* 0x0000000c00067245 */ /* 0x000fe40000201000 */
[----:B------:R-:W-:-:S02]  /*7c90*/  SHF.R.U64 R19, R4, UR4, R5 ;  /* 0x0000000404137c19 */ /* 0x000fc40008001205 */
[----:B------:R-:W-:Y:S01]  /*7ca0*/  SHF.R.U32.HI R4, RZ, UR4, R5 ;  /* 0x00000004ff047c19 */ /* 0x000fe20008011605 */
[----:B------:R-:W-:Y:S01]  /*7cb0*/  FMUL R6, R6, UR5 ;  /* 0x0000000506067c20 */ /* 0x000fe20008400000 */
[----:B------:R-:W-:Y:S02]  /*7cc0*/  ULDC UR4, c[0x0][0x608] ;  /* 0x0001820000047ab9 */ /* 0x000fe40000000800 */
[--C-:B------:R-:W-:Y:S01]  /*7cd0*/  SHF.R.U64 R22, R19, UR4, R4.reuse ;  /* 0x0000000413167c19 */ /* 0x100fe20008001204 */
[----:B------:R1:W2:Y:S01]  /*7ce0*/  F2I.U32.TRUNC.NTZ R24, R6 ;  /* 0x0000000600187305 */ /* 0x0002a2000020f000 */
[----:B------:R-:W-:Y:S01]  /*7cf0*/  SHF.R.U32.HI R5, RZ, UR4, R4 ;  /* 0x00000004ff057c19 */ /* 0x000fe20008011604 */
[----:B------:R-:W-:-:S03]  /*7d00*/  ULDC UR4, c[0x0][0x658] ;  /* 0x0001960000047ab9 */ /* 0x000fc60000000800 */
[--C-:B------:R-:W-:Y:S02]  /*7d10*/  SHF.R.U64 R20, R22, UR4, R5.reuse ;  /* 0x0000000416147c19 */ /* 0x100fe40008001205 */
[----:B------:R-:W-:-:S03]  /*7d20*/  SHF.R.U32.HI R23, RZ, UR4, R5 ;  /* 0x00000004ff177c19 */ /* 0x000fc60008011605 */
[----:B------:R-:W-:Y:S02]  /*7d30*/  IMAD.MOV.U32 R4, RZ, RZ, R20 ;  /* 0x000000ffff047224 */ /* 0x000fe400078e0014 */
[----:B------:R-:W-:Y:S01]  /*7d40*/  IMAD.MOV.U32 R5, RZ, RZ, R23 ;  /* 0x000000ffff057224 */ /* 0x000fe200078e0017 */
[----:B-1----:R-:W-:Y:S06]  /*7d50*/  @!P0 BRA `(.L_x_176) ;  /* 0x0000000000288947 */ /* 0x002fec0003800000 */
        /* <DEDUP_REMOVED lines=10> */
.L_x_176:
[----:B------:R-:W-:Y:S01]  /*7e00*/  ISETP.NE.AND P0, PT, R2, 0x1, PT ;  /* 0x000000010200780c */ /* 0x000fe20003f05270 */
[----:B------:R-:W-:Y:S01]  /*7e10*/  ULDC UR4, c[0x0][0x648] ;  /* 0x0001920000047ab9 */ /* 0x000fe20000000800 */
[----:B------:R-:W-:Y:S01]  /*7e20*/  LOP3.LUT R22, R22, UR21, RZ, 0xc0, !PT ;  /* 0x0000001516167c12 */ /* 0x000fe2000f8ec0ff */
[----:B--2---:R-:W-:Y:S01]  /*7e30*/  IMAD.MOV R24, RZ, RZ, -R24 ;  /* 0x000000ffff187224 */ /* 0x004fe200078e0a18 */
[----:B------:R-:W-:Y:S01]  /*7e40*/  SHF.R.U64 R5, R4, UR4, R5 ;  /* 0x0000000404057c19 */ /* 0x000fe20008001205 */
[----:B------:R-:W-:Y:S01]  /*7e50*/  ULDC UR4, c[0x0][0x638] ;  /* 0x00018e0000047ab9 */ /* 0x000fe20000000800 */
[----:B------:R-:W-:Y:S01]  /*7e60*/  LOP3.LUT R19, R19, UR13, RZ, 0xc0, !PT ;  /* 0x0000000d13137c12 */ /* 0x000fe2000f8ec0ff */
[----:B------:R-:W-:Y:S01]  /*7e70*/  ULDC UR5, c[0x0][0x610] ;  /* 0x0001840000057ab9 */ /* 0x000fe20000000800 */
[----:B------:R-:W-:Y:S02]  /*7e80*/  IMAD.MOV.U32 R4, RZ, RZ, 0x1 ;  /* 0x00000001ff047424 */ /* 0x000fe400078e00ff */
[----:B------:R-:W-:-:S02]  /*7e90*/  IMAD.MOV R7, RZ, RZ, -R5 ;  /* 0x000000ffff077224 */ /* 0x000fc400078e0a05 */
[----:B------:R-:W-:Y:S02]  /*7ea0*/  IMAD R22, R5, UR14, R22 ;  /* 0x0000000e05167c24 */ /* 0x000fe4000f8e0216 */
[----:B0-----:R-:W-:Y:S02]  /*7eb0*/  @P0 IMAD R15, R21, R24, R12 ;  /* 0x00000018150f0224 */ /* 0x001fe400078e020c */
[----:B------:R-:W-:Y:S01]  /*7ec0*/  IMAD R20, R7, UR4, R20 ;  /* 0x0000000407147c24 */ /* 0x000fe2000f8e0214 */
[----:B------:R-:W-:Y:S01]  /*7ed0*/  ULDC UR4, c[0x0][0x600] ;  /* 0x0001800000047ab9 */ /* 0x000fe20000000800 */
[----:B------:R-:W-:Y:S02]  /*7ee0*/  IMAD R15, R22, UR5, R15 ;  /* 0x00000005160f7c24 */ /* 0x000fe4000f8e020f */
[----:B------:R-:W-:Y:S02]  /*7ef0*/  IMAD R20, R20, UR4, R19 ;  /* 0x0000000414147c24 */ /* 0x000fe4000f8e0213 */
[----:B------:R-:W-:-:S03]  /*7f00*/  IMAD.MOV.U32 R7, RZ, RZ, R14 ;  /* 0x000000ffff077224 */ /* 0x000fc600078e000e */
[----:B------:R-:W-:Y:S02]  /*7f10*/  SEL R19, R20, R15, !P0 ;  /* 0x0000000f14137207 */ /* 0x000fe40004000000 */
[----:B------:R-:W-:-:S07]  /*7f20*/  SEL R12, R15, R20, !P0 ;  /* 0x000000140f0c7207 */ /* 0x000fce0004000000 */
.L_x_174:
[----:B------:R-:W-:Y:S05]  /*7f30*/  BSYNC B1 ;  /* 0x0000000000017941 */ /* 0x000fea0003800000 */
.L_x_173:
[----:B------:R-:W-:-:S13]  /*7f40*/  LOP3.LUT P0, RZ, R4, 0xff, RZ, 0xc0, !PT ;  /* 0x000000ff04ff7812 */ /* 0x000fda000780c0ff */
[----:B------:R-:W-:Y:S05]  /*7f50*/  @P0 BRA `(.L_x_177) ;  /* 0xfffffff400040947 */ /* 0x000fea000383ffff */
[----:B------:R-:W-:Y:S05]  /*7f60*/  BSYNC B0 ;  /* 0x0000000000007941 */ /* 0x000fea0003800000 */
.L_x_166:
[----:B------:R-:W-:-:S03]  /*7f70*/  UMOV UR4, 0xffffffff ;  /* 0xffffffff00047882 */ /* 0x000fc60000000000 */
[----:B------:R-:W-:Y:S05]  /*7f80*/  BRA.DIV UR4, `(.L_x_178) ;  /* 0x0000000204f07947 */ /* 0x000fea000b800000 */
[----:B------:R-:W-:-:S13]  /*7f90*/  ELECT P6, URZ, PT ;  /* 0x00000000003f782f */ /* 0x000fda00038c0000 */
.L_x_191:
[----:B------:R-:W-:Y:S04]  /*7fa0*/  BSSY B0, `(.L_x_179) ;  /* 0x0000022000007945 */ /* 0x000fe80003800000 */
[----:B------:R-:W-:Y:S05]  /*7fb0*/  @!P6 BRA `(.L_x_180) ;  /* 0x000000000080e947 */ /* 0x000fea0003800000 */
[----:B------:R-:W-:-:S04]  /*7fc0*/  LOP3.LUT R18, R18, 0x2, RZ, 0xfc, !PT ;  /* 0x0000000212127812 */ /* 0x000fc800078efcff */
[----:B------:R-:W-:-:S13]  /*7fd0*/  ISETP.NE.AND P0, PT, R18, 0x3, PT ;  /* 0x000000031200780c */ /* 0x000fda0003f05270 */
[----:B------:R-:W-:Y:S05]  /*7fe0*/  @!P0 BRA `(.L_x_181) ;  /* 0x0000000000048947 */ /* 0x000fea0003800000 */
[----:B------:R-:W-:Y:S01]  /*7ff0*/  BPT.TRAP 0x1 ;  /* 0x000000040000795c */ /* 0x000fe20000300000 */
.L_x_181:
[----:B------:R-:W0:Y:S01]  /*8000*/  S2R R5, SR_CgaCtaId ;  /* 0x0000000000057919 */ /* 0x000e220000008800 */
[----:B------:R-:W-:Y:S02]  /*8010*/  MOV R0, 0x400 ;  /* 0x0000040000007802 */ /* 0x000fe40000000f00 */
[----:B------:R-:W-:Y:S02]  /*8020*/  SHF.L.U32 R4, R3, 0x1f, RZ ;  /* 0x0000001f03047819 */ /* 0x000fe400000006ff */
[----:B0-----:R-:W-:-:S05]  /*8030*/  LEA R0, R5, R0, 0x18 ;  /* 0x0000000005007211 */ /* 0x001fca00078ec0ff */
[----:B------:R-:W-:-:S04]  /*8040*/  VIADD R0, R0, 0x18 ;  /* 0x0000001800007836 */ /* 0x000fc80000000000 */
[C---:B------:R-:W-:Y:S02]  /*8050*/  IMAD R7, R13.reuse, 0x8, R0 ;  /* 0x000000080d077824 */ /* 0x040fe400078e0200 */
[----:B------:R-:W-:Y:S02]  /*8060*/  VIADD R13, R13, 0x1 ;  /* 0x000000010d0d7836 */ /* 0x000fe40000000000 */
[----:B------:R-:W0:Y:S03]  /*8070*/  SYNCS.PHASECHK.TRANS64.TRYWAIT P0, [R7+URZ], R4 ;  /* 0x00000004070075a7 */ /* 0x000e26000800017f */
[----:B------:R-:W-:-:S04]  /*8080*/  ISETP.NE.AND P1, PT, R13, 0x3, PT ;  /* 0x000000030d00780c */ /* 0x000fc80003f25270 */
[----:B------:R-:W-:Y:S02]  /*8090*/  SEL R2, RZ, 0x1, P1 ;  /* 0x00000001ff027807 */ /* 0x000fe40000800000 */
[----:B------:R-:W-:Y:S02]  /*80a0*/  SEL R13, R13, RZ, P1 ;  /* 0x000000ff0d0d7207 */ /* 0x000fe40000800000 */
[----:B------:R-:W-:-:S03]  /*80b0*/  LOP3.LUT R9, R3, R2, RZ, 0x3c, !PT ;  /* 0x0000000203097212 */ /* 0x000fc600078e3cff */
[----:B------:R-:W-:Y:S01]  /*80c0*/  IMAD R6, R13, 0x8, R0 ;  /* 0x000000080d067824 */ /* 0x000fe200078e0200 */
[----:B------:R-:W-:Y:S01]  /*80d0*/  SHF.L.U32 R5, R9, 0x1f, RZ ;  /* 0x0000001f09057819 */ /* 0x000fe200000006ff */
[----:B0-----:R-:W-:Y:S06]  /*80e0*/  @!P0 BRA `(.L_x_182) ;  /* 0x0000000000b88947 */ /* 0x001fec0003800000 */
.L_x_192:
[----:B------:R-:W1:Y:S01]  /*80f0*/  SYNCS.PHASECHK.TRANS64.TRYWAIT P0, [R6+URZ], R5 ;  /* 0x00000005060075a7 */ /* 0x000e62000800017f */
[----:B------:R-:W-:-:S05]  /*8100*/  VIADD R2, R13, 0x1 ;  /* 0x000000010d027836 */ /* 0x000fca0000000000 */
[----:B------:R-:W-:-:S04]  /*8110*/  ISETP.NE.AND P1, PT, R2, 0x3, PT ;  /* 0x000000030200780c */ /* 0x000fc80003f25270 */
[----:B0-----:R-:W-:Y:S02]  /*8120*/  SEL R4, RZ, 0x1, P1 ;  /* 0x00000001ff047807 */ /* 0x001fe40000800000 */
[----:B------:R-:W-:Y:S02]  /*8130*/  SEL R3, R2, RZ, P1 ;  /* 0x000000ff02037207 */ /* 0x000fe40000800000 */
[----:B------:R-:W-:Y:S01]  /*8140*/  LOP3.LUT R4, R9, R4, RZ, 0x3c, !PT ;  /* 0x0000000409047212 */ /* 0x000fe200078e3cff */
[----:B-1----:R-:W-:Y:S06]  /*8150*/  @!P0 BRA `(.L_x_183) ;  /* 0x0000000000b08947 */ /* 0x002fec0003800000 */
.L_x_193:
[----:B------:R-:W-:Y:S01]  /*8160*/  IMAD R3, R3, 0x8, R0 ;  /* 0x0000000803037824 */ /* 0x000fe200078e0200 */
[----:B------:R-:W-:-:S07]  /*8170*/  SHF.L.U32 R0, R4, 0x1f, RZ ;  /* 0x0000001f04007819 */ /* 0x000fce00000006ff */
.L_x_184:
[----:B-1----:R1:W2:Y:S02]  /*8180*/  SYNCS.PHASECHK.TRANS64.TRYWAIT P0, [R3+URZ], R0 ;  /* 0x00000000030075a7 */ /* 0x0022a4000800017f */
[----:B--2---:R-:W-:Y:S05]  /*8190*/  @!P0 NANOSLEEP.SYNCS 0x989680 ;  /* 0x009896800000895d */ /* 0x004fea0003900000 */
[----:B------:R-:W2:Y:S02]  /*81a0*/  @!P0 SYNCS.PHASECHK.TRANS64 P0, [R3+URZ], R0 ;  /* 0x00000000030085a7 */ /* 0x000ea4000800007f */
[----:B--2---:R-:W-:Y:S05]  /*81b0*/  @!P0 BRA `(.L_x_184) ;  /* 0xfffffffc00f08947 */ /* 0x004fea000383ffff */
.L_x_180:
[----:B------:R-:W-:Y:S05]  /*81c0*/  BSYNC B0 ;  /* 0x0000000000007941 */ /* 0x000fea0003800000 */
.L_x_179:
[----:B------:R-:W-:Y:S05]  /*81d0*/  EXIT ;  /* 0x000000000000794d */ /* 0x000fea0003800000 */
.L_x_21:
[----:B-1----:R1:W2:Y:S02]  /*81e0*/  SYNCS.PHASECHK.TRANS64.TRYWAIT P1, [R3+URZ], R0 ;  /* 0x00000000030075a7 */ /* 0x0022a4000802017f */
[----:B--2---:R-:W-:Y:S05]  /*81f0*/  @!P1 NANOSLEEP.SYNCS 0x989680 ;  /* 0x009896800000995d */ /* 0x004fea0003900000 */
[----:B------:R-:W2:Y:S02]  /*8200*/  @!P1 SYNCS.PHASECHK.TRANS64 P1, [R3+URZ], R0 ;  /* 0x00000000030095a7 */ /* 0x000ea4000802007f */
[----:B--2---:R-:W-:Y:S05]  /*8210*/  @!P1 BRA `(.L_x_21) ;  /* 0xfffffffc00f09947 */ /* 0x004fea000383ffff */
[----:B------:R-:W-:Y:S05]  /*8220*/  BRA `(.L_x_20) ;  /* 0xffffff9400587947 */ /* 0x000fea000383ffff */
.L_x_26:
[----:B-1----:R1:W2:Y:S02]  /*8230*/  SYNCS.PHASECHK.TRANS64.TRYWAIT P1, [R5+URZ], R4 ;  /* 0x00000004050075a7 */ /* 0x0022a4000802017f */
[----:B--2---:R-:W-:Y:S05]  /*8240*/  @!P1 NANOSLEEP.SYNCS 0x989680 ;  /* 0x009896800000995d */ /* 0x004fea0003900000 */
[----:B------:R-:W2:Y:S02]  /*8250*/  @!P1 SYNCS.PHASECHK.TRANS64 P1, [R5+URZ], R4 ;  /* 0x00000004050095a7 */ /* 0x000ea4000802007f */
[----:B--2---:R-:W-:Y:S05]  /*8260*/  @!P1 BRA `(.L_x_26) ;  /* 0xfffffffc00f09947 */ /* 0x004fea000383ffff */
[----:B------:R-:W-:Y:S05]  /*8270*/  BRA `(.L_x_25) ;  /* 0xffffff9800a47947 */ /* 0x000fea000383ffff */
.L_x_167:
[----:B------:R-:W-:Y:S01]  /*8280*/  BSSY B1, `(.L_x_185) ;  /* 0x0000006000017945 */ /* 0x000fe20003800000 */
[----:B------:R-:W-:-:S07]  /*8290*/  IMAD.MOV.U32 R15, RZ, RZ, -0x1 ;  /* 0xffffffffff0f7424 */ /* 0x000fce00078e00ff */
[----:B------:R-:W-:Y:S05]  /*82a0*/  WARPSYNC.COLLECTIVE R15, `(.L_x_186) ;  /* 0x000000000f0c7348 */ /* 0x000fea0003c00000 */
[----:B------:R-:W-:Y:S02]  /*82b0*/  ELECT P6, UR62, PT ;  /* 0x00000000003e782f */ /* 0x000fe400038c0000 */
[----:B------:R-:W-:Y:S01]  /*82c0*/  MOV R14, UR62 ;  /* 0x0000003e000e7c02 */ /* 0x000fe20008000f00 */
[----:B------:R-:W-:Y:S10]  /*82d0*/  ENDCOLLECTIVE ;  /* 0x000000000000791b */ /* 0x000ff40003800000 */
.L_x_186:
[----:B------:R-:W-:Y:S05]  /*82e0*/  BSYNC B1 ;  /* 0x0000000000017941 */ /* 0x000fea0003800000 */
.L_x_185:
[----:B------:R-:W-:Y:S05]  /*82f0*/  BRA `(.L_x_187) ;  /* 0xfffffff000287947 */ /* 0x000fea000383ffff */
.L_x_170:
[----:B0-----:R0:W1:Y:S02]  /*8300*/  SYNCS.PHASECHK.TRANS64.TRYWAIT P0, [R21+URZ+0x18], R12 ;  /* 0x0000180c150075a7 */ /* 0x001064000800017f */
[----:B-1----:R-:W-:Y:S05]  /*8310*/  @!P0 NANOSLEEP.SYNCS 0x989680 ;  /* 0x009896800000895d */ /* 0x002fea0003900000 */
[----:B------:R-:W1:Y:S02]  /*8320*/  @!P0 SYNCS.PHASECHK.TRANS64 P0, [R21+URZ+0x18], R12 ;  /* 0x0000180c150085a7 */ /* 0x000e64000800007f */
[----:B-1----:R-:W-:Y:S05]  /*8330*/  @!P0 BRA `(.L_x_170) ;  /* 0xfffffffc00f08947 */ /* 0x002fea000383ffff */
[----:B------:R-:W-:Y:S05]  /*8340*/  BRA `(.L_x_188) ;  /* 0xfffffff000647947 */ /* 0x000fea000383ffff */
.L_x_178:
[----:B------:R-:W-:Y:S01]  /*8350*/  BSSY B0, `(.L_x_189) ;  /* 0x0000006000007945 */ /* 0x000fe20003800000 */
[----:B------:R-:W-:-:S07]  /*8360*/  IMAD.MOV.U32 R15, RZ, RZ, -0x1 ;  /* 0xffffffffff0f7424 */ /* 0x000fce00078e00ff */
[----:B------:R-:W-:Y:S05]  /*8370*/  WARPSYNC.COLLECTIVE R15, `(.L_x_190) ;  /* 0x000000000f0c7348 */ /* 0x000fea0003c00000 */
[----:B------:R-:W-:Y:S02]  /*8380*/  ELECT P6, UR62, PT ;  /* 0x00000000003e782f */ /* 0x000fe400038c0000 */
[----:B------:R-:W-:Y:S01]  /*8390*/  MOV R14, UR62 ;  /* 0x0000003e000e7c02 */ /* 0x000fe20008000f00 */
[----:B------:R-:W-:Y:S10]  /*83a0*/  ENDCOLLECTIVE ;  /* 0x000000000000791b */ /* 0x000ff40003800000 */
.L_x_190:
[----:B------:R-:W-:Y:S05]  /*83b0*/  BSYNC B0 ;  /* 0x0000000000007941 */ /* 0x000fea0003800000 */
.L_x_189:
[----:B------:R-:W-:Y:S05]  /*83c0*/  BRA `(.L_x_191) ;  /* 0xfffffff800f47947 */ /* 0x000fea000383ffff */
.L_x_182:
[----:B0-----:R0:W1:Y:S02]  /*83d0*/  SYNCS.PHASECHK.TRANS64.TRYWAIT P0, [R7+URZ], R4 ;  /* 0x00000004070075a7 */ /* 0x001064000800017f */
[----:B-1----:R-:W-:Y:S05]  /*83e0*/  @!P0 NANOSLEEP.SYNCS 0x989680 ;  /* 0x009896800000895d */ /* 0x002fea0003900000 */
[----:B------:R-:W1:Y:S02]  /*83f0*/  @!P0 SYNCS.PHASECHK.TRANS64 P0, [R7+URZ], R4 ;  /* 0x00000004070085a7 */ /* 0x000e64000800007f */
[----:B-1----:R-:W-:Y:S05]  /*8400*/  @!P0 BRA `(.L_x_182) ;  /* 0xfffffffc00f08947 */ /* 0x002fea000383ffff */
[----:B------:R-:W-:Y:S05]  /*8410*/  BRA `(.L_x_192) ;  /* 0xfffffffc00347947 */ /* 0x000fea000383ffff */
.L_x_183:
[----:B0-----:R0:W1:Y:S02]  /*8420*/  SYNCS.PHASECHK.TRANS64.TRYWAIT P0, [R6+URZ], R5 ;  /* 0x00000005060075a7 */ /* 0x001064000800017f */
[----:B-1----:R-:W-:Y:S05]  /*8430*/  @!P0 NANOSLEEP.SYNCS 0x989680 ;  /* 0x009896800000895d */ /* 0x002fea0003900000 */
[----:B------:R-:W1:Y:S02]  /*8440*/  @!P0 SYNCS.PHASECHK.TRANS64 P0, [R6+URZ], R5 ;  /* 0x00000005060085a7 */ /* 0x000e64000800007f */
[----:B-1----:R-:W-:Y:S05]  /*8450*/  @!P0 BRA `(.L_x_183) ;  /* 0xfffffffc00f08947 */ /* 0x002fea000383ffff */
[----:B------:R-:W-:Y:S05]  /*8460*/  BRA `(.L_x_193) ;  /* 0xfffffffc003c7947 */ /* 0x000fea000383ffff */
.L_x_194:
[----:B------:R-:W-:-:S00]  /*8470*/  BRA `(.L_x_194) ;  /* 0xfffffffc00fc7947 */ /* 0x000fc0000383ffff */
[----:B------:R-:W-:-:S00]  /*8480*/  NOP ;  /* 0x0000000000007918 */ /* 0x000fc00000000000 */
[----:B------:R-:W-:-:S00]  /*8490*/  NOP ;  /* 0x0000000000007918 */ /* 0x000fc00000000000 */
[----:B------:R-:W-:-:S00]  /*84a0*/  NOP ;  /* 0x0000000000007918 */ /* 0x000fc00000000000 */
[----:B------:R-:W-:-:S00]  /*84b0*/  NOP ;  /* 0x0000000000007918 */ /* 0x000fc00000000000 */
[----:B------:R-:W-:-:S00]  /*84c0*/  NOP ;  /* 0x0000000000007918 */ /* 0x000fc00000000000 */
[----:B------:R-:W-:-:S00]  /*84d0*/  NOP ;  /* 0x0000000000007918 */ /* 0x000fc00000000000 */
[----:B------:R-:W-:-:S00]  /*84e0*/  NOP ;  /* 0x0000000000007918 */ /* 0x000fc00000000000 */
[----:B------:R-:W-:-:S00]  /*84f0*/  NOP ;  /* 0x0000000000007918 */ /* 0x000fc00000000000 */
.L_x_195:


//--------------------- .nv.global.init           --------------------------
	.section	.nv.global.init,"aw",@progbits
.nv.global.init:
	.type		$str$22,@object
	.size		$str$22,($str$23 - $str$22)
$str$22:
        /*0000*/ 	.byte	0x6b, 0x5f, 0x74, 0x69, 0x6c, 0x65, 0x5f, 0x63, 0x6f, 0x75, 0x6e, 0x74, 0x20, 0x3e, 0x3d, 0x20
        /*0010*/ 	.byte	0x31, 0x00
	.type		$str$23,@object
	.size		$str$23,(__unnamed_1 - $str$23)
$str$23:
        /*0012*/ 	.byte	0x2f, 0x74, 0x6d, 0x70, 0x2f, 0x63, 0x75, 0x74, 0x6c, 0x61, 0x73, 0x73, 0x5f, 0x73, 0x77, 0x65
        /*0022*/ 	.byte	0x65, 0x70, 0x5f, 0x73, 0x72, 0x63, 0x2f, 0x69, 0x6e, 0x63, 0x6c, 0x75, 0x64, 0x65, 0x2f, 0x63
        /*0032*/ 	.byte	0x75, 0x74, 0x6c, 0x61, 0x73, 0x73, 0x2f, 0x67, 0x65, 0x6d, 0x6d, 0x2f, 0x63, 0x6f, 0x6c, 0x6c
        /*0042*/ 	.byte	0x65, 0x63, 0x74, 0x69, 0x76, 0x65, 0x2f, 0x73, 0x6d, 0x39, 0x30, 0x5f, 0x6d, 0x6d, 0x61, 0x5f
        /*0052*/ 	.byte	0x74, 0x6d, 0x61, 0x5f, 0x67, 0x6d, 0x6d, 0x61, 0x5f, 0x73, 0x73, 0x5f, 0x77, 0x61, 0x72, 0x70
        /*0062*/ 	.byte	0x73, 0x70, 0x65, 0x63, 0x69, 0x61, 0x6c, 0x69, 0x7a, 0x65, 0x64, 0x2e, 0x68, 0x70, 0x70, 0x00
	.type		__unnamed_1,@object
	.size		__unnamed_1,(.L_0 - __unnamed_1)
__unnamed_1:
        /*0072*/ 	.byte	0x76, 0x6f, 0x69, 0x64, 0x20, 0x63, 0x75, 0x74, 0x6c, 0x61, 0x73, 0x73, 0x3a, 0x3a, 0x67, 0x65
        /* <DEDUP_REMOVED lines=178> */
        /*0ba2*/ 	.byte	0x79, 0x5d, 0x00
.L_0:


//--------------------- .nv.shared._ZN7cutlass13device_kernelINS_4gemm6kernel13GemmUniversalIN4cute5tupleIJiiiiEEENS1_10collective13CollectiveMmaINS1_34MainloopSm90TmaGmmaWarpSpecializedILi3ENS5_IJNS4_1CILi2EEESB_NSA_ILi1EEEEEENS1_35KernelTmaWarpSpecializedCooperativeEEENS5_IJNSA_ILi128EEESG_NSA_ILi64EEEEEENS_10tfloat32_tENS5_IJlSC_lEEESJ_SK_NS4_8TiledMMAINS4_8MMA_AtomIJNS4_4SM904GMMA30MMA_64x128x8_F32TF32TF32_SS_TNILNSO_7ScaleInE1ELSQ_1EEEEEENS4_6LayoutINS5_IJSB_SC_SC_EEENS5_IJSC_NSA_ILi0EEESV_EEEEENS5_IJNS4_10UnderscoreESY_SY_EEEEENS4_23SM90_TMA_LOAD_MULTICASTENS4_14ComposedLayoutINS4_7SwizzleILi3ELi4ELi3EEENS4_18smem_ptr_flag_bitsILi32EEENST_INS5_IJNSA_ILi8EEENSA_ILi32EEEEEENS5_IJS18_SC_EEEEEEEvNS4_8identityES11_S1C_vS1D_EENS_8epilogue10collective6detail29Sm90TmaWarpSpecializedAdapterINS1G_15DefaultEpilogueISJ_SK_SK_NS1F_6thread17LinearCombinationISJ_Li1EffLNS1K_9ScaleType4KindE0ELNS_15FloatRoundStyleE2ESJ_EENS1_15EpilogueDefaultEEEEEvvEEEEvNT_6ParamsE --------------------------
	.section	.nv.shared._ZN7cutlass13device_kernelINS_4gemm6kernel13GemmUniversalIN4cute5tupleIJiiiiEEENS1_10collective13CollectiveMmaINS1_34MainloopSm90TmaGmmaWarpSpecializedILi3ENS5_IJNS4_1CILi2EEESB_NSA_ILi1EEEEEENS1_35KernelTmaWarpSpecializedCooperativeEEENS5_IJNSA_ILi128EEESG_NSA_ILi64EEEEEENS_10tfloat32_tENS5_IJlSC_lEEESJ_SK_NS4_8TiledMMAINS4_8MMA_AtomIJNS4_4SM904GMMA30MMA_64x128x8_F32TF32TF32_SS_TNILNSO_7ScaleInE1ELSQ_1EEEEEENS4_6LayoutINS5_IJSB_SC_SC_EEENS5_IJSC_NSA_ILi0EEESV_EEEEENS5_IJNS4_10UnderscoreESY_SY_EEEEENS4_23SM90_TMA_LOAD_MULTICASTENS4_14ComposedLayoutINS4_7SwizzleILi3ELi4ELi3EEENS4_18smem_ptr_flag_bitsILi32EEENST_INS5_IJNSA_ILi8EEENSA_ILi32EEEEEENS5_IJS18_SC_EEEEEEEvNS4_8identityES11_S1C_vS1D_EENS_8epilogue10collective6detail29Sm90TmaWarpSpecializedAdapterINS1G_15DefaultEpilogueISJ_SK_SK_NS1F_6thread17LinearCombinationISJ_Li1EffLNS1K_9ScaleType4KindE0ELNS_15FloatRoundStyleE2ESJ_EENS1_15EpilogueDefaultEEEEEvvEEEEvNT_6ParamsE,"aw",@nobits
	.sectionflags	@""
	.align	16
	.zero		1024


//--------------------- .nv.shared.reserved.0     --------------------------
	.section	.nv.shared.reserved.0,"aw",@nobits
	.weak		__nv_reservedSMEM_offset_0_alias
	.size		__nv_reservedSMEM_offset_0_alias, 0, 0
	.other		__nv_reservedSMEM_offset_0_alias,@"STO_CUDA_RESERVED_SHARED STV_DEFAULT"
__nv_reservedSMEM_offset_0_alias:
	.zero		0


//--------------------- .nv.global                --------------------------
	.section	.nv.global,"aw",@nobits
.nv.global:
	.type		_ZN40_INTERNAL_4d0f2824_4_k_cu_1cd6b509_340584cute1_E,@object
	.size		_ZN40_INTERNAL_4d0f2824_4_k_cu_1cd6b509_340584cute1_E,(_ZN40_INTERNAL_4d0f2824_4_k_cu_1cd6b509_340584cuda3std3__45__cpo6cbeginE - _ZN40_INTERNAL_4d0f2824_4_k_cu_1cd6b509_340584cute1_E)
_ZN40_INTERNAL_4d0f2824_4_k_cu_1cd6b509_340584cute1_E:
	.zero		1
	.type		_ZN40_INTERNAL_4d0f2824_4_k_cu_1cd6b509_340584cuda3std3__45__cpo6cbeginE,@object
	.size		_ZN40_INTERNAL_4d0f2824_4_k_cu_1cd6b509_340584cuda3std3__45__cpo6cbeginE,(_ZN40_INTERNAL_4d0f2824_4_k_cu_1cd6b509_340584cuda3std3__48in_placeE - _ZN40_INTERNAL_4d0f2824_4_k_cu_1cd6b509_340584cuda3std3__45__cpo6cbeginE)
_ZN40_INTERNAL_4d0f2824_4_k_cu_1cd6b509_340584cuda3std3__45__cpo6cbeginE:
	.zero		1
	.type		_ZN40_INTERNAL_4d0f2824_4_k_cu_1cd6b509_340584cuda3std3__48in_placeE,@object
	.size		_ZN40_INTERNAL_4d0f2824_4_k_cu_1cd6b509_340584cuda3std3__48in_placeE,(_ZN40_INTERNAL_4d0f2824_4_k_cu_1cd6b509_340584cuda3std6ranges3__45__cpo9iter_moveE - _ZN40_INTERNAL_4d0f2824_4_k_cu_1cd6b509_340584cuda3std3__48in_placeE)
_ZN40_INTERNAL_4d0f2824_4_k_cu_1cd6b509_340584cuda3std3__48in_placeE:
	.zero		1
	.type		_ZN40_INTERNAL_4d0f2824_4_k_cu_1cd6b509_340584cuda3std6ranges3__45__cpo9iter_moveE,@object
	.size		_ZN40_INTERNAL_4d0f2824_4_k_cu_1cd6b509_340584cuda3std6ranges3__45__cpo9iter_moveE,(_ZN40_INTERNAL_4d0f2824_4_k_cu_1cd6b509_340584cuda3std3__45__cpo5beginE - _ZN40_INTERNAL_4d0f2824_4_k_cu_1cd6b509_340584cuda3std6ranges3__45__cpo9iter_moveE)
_ZN40_INTERNAL_4d0f2824_4_k_cu_1cd6b509_340584cuda3std6ranges3__45__cpo9iter_moveE:
	.zero		1
	.type		_ZN40_INTERNAL_4d0f2824_4_k_cu_1cd6b509_340584cuda3std3__45__cpo5beginE,@object
	.size		_ZN40_INTERNAL_4d0f2824_4_k_cu_1cd6b509_340584cuda3std3__45__cpo5beginE,(_ZN40_INTERNAL_4d0f2824_4_k_cu_1cd6b509_340584cuda3std3__442_GLOBAL__N__4d0f2824_4_k_cu_1cd6b509_340586ignoreE - _ZN40_INTERNAL_4d0f2824_4_k_cu_1cd6b509_340584cuda3std3__45__cpo5beginE)
_ZN40_INTERNAL_4d0f2824_4_k_cu_1cd6b509_340584cuda3std3__45__cpo5beginE:
	.zero		1
	.type		_ZN40_INTERNAL_4d0f2824_4_k_cu_1cd6b509_340584cuda3std3__442_GLOBAL__N__4d0f2824_4_k_cu_1cd6b509_340586ignoreE,@object
	.size		_ZN40_INTERNAL_4d0f2824_4_k_cu_1cd6b509_340584cuda3std3__442_GLOBAL__N__4d0f2824_4_k_cu_1cd6b509_340586ignoreE,(_ZN40_INTERNAL_4d0f2824_4_k_cu_1cd6b509_340584cute7productE - _ZN40_INTERNAL_4d0f2824_4_k_cu_1cd6b509_340584cuda3std3__442_GLOBAL__N__4d0f2824_4_k_cu_1cd6b509_340586ignoreE)
_ZN40_INTERNAL_4d0f2824_4_k_cu_1cd6b509_340584cuda3std3__442_GLOBAL__N__4d0f2824_4_k_cu_1cd6b509_340586ignoreE:
	.zero		1
	.type		_ZN40_INTERNAL_4d0f2824_4_k_cu_1cd6b509_340584cute7productE,@object
	.size		_ZN40_INTERNAL_4d0f2824_4_k_cu_1cd6b509_340584cute7productE,(_ZN40_INTERNAL_4d0f2824_4_k_cu_1cd6b509_340584cuda3std3__45__cpo3endE - _ZN40_INTERNAL_4d0f2824_4_k_cu_1cd6b509_340584cute7productE)
_ZN40_INTERNAL_4d0f2824_4_k_cu_1cd6b509_340584cute7productE:
	.zero		1
	.type		_ZN40_INTERNAL_4d0f2824_4_k_cu_1cd6b509_340584cuda3std3__45__cpo3endE,@object
	.size		_ZN40_INTERNAL_4d0f2824_4_k_cu_1cd6b509_340584cuda3std3__45__cpo3endE,(_ZN40_INTERNAL_4d0f2824_4_k_cu_1cd6b509_340584cuda3std3__419piecewise_constructE - _ZN40_INTERNAL_4d0f2824_4_k_cu_1cd6b509_340584cuda3std3__45__cpo3endE)
_ZN40_INTERNAL_4d0f2824_4_k_cu_1cd6b509_340584cuda3std3__45__cpo3endE:
	.zero		1
	.type		_ZN40_INTERNAL_4d0f2824_4_k_cu_1cd6b509_340584cuda3std3__419piecewise_constructE,@object
	.size		_ZN40_INTERNAL_4d0f2824_4_k_cu_1cd6b509_340584cuda3std3__419piecewise_constructE,(_ZN40_INTERNAL_4d0f2824_4_k_cu_1cd6b509_340584cuda3std3__45__cpo4cendE - _ZN40_INTERNAL_4d0f2824_4_k_cu_1cd6b509_340584cuda3std3__419piecewise_constructE)
_ZN40_INTERNAL_4d0f2824_4_k_cu_1cd6b509_340584cuda3std3__419piecewise_constructE:
	.zero		1
	.type		_ZN40_INTERNAL_4d0f2824_4_k_cu_1cd6b509_340584cuda3std3__45__cpo4cendE,@object
	.size		_ZN40_INTERNAL_4d0f2824_4_k_cu_1cd6b509_340584cuda3std3__45__cpo4cendE,(_ZN40_INTERNAL_4d0f2824_4_k_cu_1cd6b509_340584cuda3std6ranges3__45__cpo4swapE - _ZN40_INTERNAL_4d0f2824_4_k_cu_1cd6b509_340584cuda3std3__45__cpo4cendE)
_ZN40_INTERNAL_4d0f2824_4_k_cu_1cd6b509_340584cuda3std3__45__cpo4cendE:
	.zero		1
	.type		_ZN40_INTERNAL_4d0f2824_4_k_cu_1cd6b509_340584cuda3std6ranges3__45__cpo4swapE,@object
	.size		_ZN40_INTERNAL_4d0f2824_4_k_cu_1cd6b509_340584cuda3std6ranges3__45__cpo4swapE,(.L_8 - _ZN40_INTERNAL_4d0f2824_4_k_cu_1cd6b509_340584cuda3std6ranges3__45__cpo4swapE)
_ZN40_INTERNAL_4d0f2824_4_k_cu_1cd6b509_340584cuda3std6ranges3__45__cpo4swapE:
	.zero		1
.L_8:


//--------------------- .nv.constant0._ZN7cutlass13device_kernelINS_4gemm6kernel13GemmUniversalIN4cute5tupleIJiiiiEEENS1_10collective13CollectiveMmaINS1_34MainloopSm90TmaGmmaWarpSpecializedILi3ENS5_IJNS4_1CILi2EEESB_NSA_ILi1EEEEEENS1_35KernelTmaWarpSpecializedCooperativeEEENS5_IJNSA_ILi128EEESG_NSA_ILi64EEEEEENS_10tfloat32_tENS5_IJlSC_lEEESJ_SK_NS4_8TiledMMAINS4_8MMA_AtomIJNS4_4SM904GMMA30MMA_64x128x8_F32TF32TF32_SS_TNILNSO_7ScaleInE1ELSQ_1EEEEEENS4_6LayoutINS5_IJSB_SC_SC_EEENS5_IJSC_NSA_ILi0EEESV_EEEEENS5_IJNS4_10UnderscoreESY_SY_EEEEENS4_23SM90_TMA_LOAD_MULTICASTENS4_14ComposedLayoutINS4_7SwizzleILi3ELi4ELi3EEENS4_18smem_ptr_flag_bitsILi32EEENST_INS5_IJNSA_ILi8EEENSA_ILi32EEEEEENS5_IJS18_SC_EEEEEEEvNS4_8identityES11_S1C_vS1D_EENS_8epilogue10collective6detail29Sm90TmaWarpSpecializedAdapterINS1G_15DefaultEpilogueISJ_SK_SK_NS1F_6thread17LinearCombinationISJ_Li1EffLNS1K_9ScaleType4KindE0ELNS_15FloatRoundStyleE2ESJ_EENS1_15EpilogueDefaultEEEEEvvEEEEvNT_6ParamsE --------------------------
	.section	.nv.constant0._ZN7cutlass13device_kernelINS_4gemm6kernel13GemmUniversalIN4cute5tupleIJiiiiEEENS1_10collective13CollectiveMmaINS1_34MainloopSm90TmaGmmaWarpSpecializedILi3ENS5_IJNS4_1CILi2EEESB_NSA_ILi1EEEEEENS1_35KernelTmaWarpSpecializedCooperativeEEENS5_IJNSA_ILi128EEESG_NSA_ILi64EEEEEENS_10tfloat32_tENS5_IJlSC_lEEESJ_SK_NS4_8TiledMMAINS4_8MMA_AtomIJNS4_4SM904GMMA30MMA_64x128x8_F32TF32TF32_SS_TNILNSO_7ScaleInE1ELSQ_1EEEEEENS4_6LayoutINS5_IJSB_SC_SC_EEENS5_IJSC_NSA_ILi0EEESV_EEEEENS5_IJNS4_10UnderscoreESY_SY_EEEEENS4_23SM90_TMA_LOAD_MULTICASTENS4_14ComposedLayoutINS4_7SwizzleILi3ELi4ELi3EEENS4_18smem_ptr_flag_bitsILi32EEENST_INS5_IJNSA_ILi8EEENSA_ILi32EEEEEENS5_IJS18_SC_EEEEEEEvNS4_8identityES11_S1C_vS1D_EENS_8epilogue10collective6detail29Sm90TmaWarpSpecializedAdapterINS1G_15DefaultEpilogueISJ_SK_SK_NS1F_6thread17LinearCombinationISJ_Li1EffLNS1K_9ScaleType4KindE0ELNS_15FloatRoundStyleE2ESJ_EENS1_15EpilogueDefaultEEEEEvvEEEEvNT_6ParamsE,"a",@progbits
	.sectionflags	@""
	.align	4
.nv.constant0._ZN7cutlass13device_kernelINS_4gemm6kernel13GemmUniversalIN4cute5tupleIJiiiiEEENS1_10collective13CollectiveMmaINS1_34MainloopSm90TmaGmmaWarpSpecializedILi3ENS5_IJNS4_1CILi2EEESB_NSA_ILi1EEEEEENS1_35KernelTmaWarpSpecializedCooperativeEEENS5_IJNSA_ILi128EEESG_NSA_ILi64EEEEEENS_10tfloat32_tENS5_IJlSC_lEEESJ_SK_NS4_8TiledMMAINS4_8MMA_AtomIJNS4_4SM904GMMA30MMA_64x128x8_F32TF32TF32_SS_TNILNSO_7ScaleInE1ELSQ_1EEEEEENS4_6LayoutINS5_IJSB_SC_SC_EEENS5_IJSC_NSA_ILi0EEESV_EEEEENS5_IJNS4_10UnderscoreESY_SY_EEEEENS4_23SM90_TMA_LOAD_MULTICASTENS4_14ComposedLayoutINS4_7SwizzleILi3ELi4ELi3EEENS4_18smem_ptr_flag_bitsILi32EEENST_INS5_IJNSA_ILi8EEENSA_ILi32EEEEEENS5_IJS18_SC_EEEEEEEvNS4_8identityES11_S1C_vS1D_EENS_8epilogue10collective6detail29Sm90TmaWarpSpecializedAdapterINS1G_15DefaultEpilogueISJ_SK_SK_NS1F_6thread17LinearCombinationISJ_Li1EffLNS1K_9ScaleType4KindE0ELNS_15FloatRoundStyleE2ESJ_EENS1_15EpilogueDefaultEEEEEvvEEEEvNT_6ParamsE:
	.zero		1664


//--------------------- SYMBOLS --------------------------

	.type		.nv.reservedSmem.offset0,@object
	.size		.nv.reservedSmem.offset0,0x4
	.type		__assertfail,@function
